//
// Generated by NVIDIA NVVM Compiler
//
// Compiler Build ID: CL-36424714
// Cuda compilation tools, release 13.0, V13.0.88
// Based on NVVM 20.0.0
//

.version 9.0
.target sm_100
.address_size 64

	// .globl	_Z12sha256_crackxxiPKhS0_Pi
.extern .func  (.param .b32 func_retval0) vprintf
(
	.param .b64 vprintf_param_0,
	.param .b64 vprintf_param_1
)
;
.extern .func  (.param .b64 func_retval0) malloc
(
	.param .b64 malloc_param_0
)
;
.extern .func free
(
	.param .b64 free_param_0
)
;
.const .align 1 .b8 charset[63] = {97, 98, 99, 100, 101, 102, 103, 104, 105, 106, 107, 108, 109, 110, 111, 112, 113, 114, 115, 116, 117, 118, 119, 120, 121, 122, 65, 66, 67, 68, 69, 70, 71, 72, 73, 74, 75, 76, 77, 78, 79, 80, 81, 82, 83, 84, 85, 86, 87, 88, 89, 90, 48, 49, 50, 51, 52, 53, 54, 55, 56, 57};
.global .align 1 .b8 $str[26] = {80, 97, 115, 115, 119, 111, 114, 100, 32, 102, 111, 117, 110, 100, 58, 32, 37, 115, 10, 83, 97, 108, 116, 58, 32};
.global .align 1 .b8 $str$1[5] = {37, 48, 50, 88};
.global .align 1 .b8 $str$2[2] = {10};

.visible .entry _Z12sha256_crackxxiPKhS0_Pi(
	.param .u64 _Z12sha256_crackxxiPKhS0_Pi_param_0,
	.param .u64 _Z12sha256_crackxxiPKhS0_Pi_param_1,
	.param .u32 _Z12sha256_crackxxiPKhS0_Pi_param_2,
	.param .u64 .ptr .align 1 _Z12sha256_crackxxiPKhS0_Pi_param_3,
	.param .u64 .ptr .align 1 _Z12sha256_crackxxiPKhS0_Pi_param_4,
	.param .u64 .ptr .align 1 _Z12sha256_crackxxiPKhS0_Pi_param_5
)
{
	.local .align 16 .b8 	__local_depot0[48];
	.reg .b64 	%SP;
	.reg .b64 	%SPL;
	.reg .pred 	%p<99>;
	.reg .b16 	%rs<43>;
	.reg .b32 	%r<136>;
	.reg .b64 	%rd<135>;

	mov.u64 	%SPL, __local_depot0;
	cvta.local.u64 	%SP, %SPL;
	ld.param.u64 	%rd26, [_Z12sha256_crackxxiPKhS0_Pi_param_0];
	ld.param.u64 	%rd27, [_Z12sha256_crackxxiPKhS0_Pi_param_1];
	ld.param.u32 	%r10, [_Z12sha256_crackxxiPKhS0_Pi_param_2];
	ld.param.u64 	%rd28, [_Z12sha256_crackxxiPKhS0_Pi_param_3];
	ld.param.u64 	%rd29, [_Z12sha256_crackxxiPKhS0_Pi_param_4];
	cvta.to.global.u64 	%rd1, %rd28;
	cvta.to.global.u64 	%rd2, %rd29;
	add.u64 	%rd3, %SPL, 0;
	mov.u32 	%r11, %ctaid.x;
	mov.u32 	%r12, %ntid.x;
	mov.u32 	%r13, %tid.x;
	mad.lo.s32 	%r14, %r11, %r12, %r13;
	cvt.u64.u32 	%rd31, %r14;
	add.s64 	%rd131, %rd26, %rd31;
	setp.ge.s64 	%p3, %rd131, %rd27;
	@%p3 bra 	$L__BB0_55;
	add.s32 	%r15, %r10, 1;
	setp.eq.s32 	%p4, %r15, 0;
	cvt.s64.s32 	%rd5, %r15;
	{ // callseq 0, 0
	.param .b64 param0;
	st.param.b64 	[param0], %rd5;
	.param .b64 retval0;
	call.uni (retval0), 
	malloc, 
	(
	param0
	);
	ld.param.b64 	%rd32, [retval0];
	} // callseq 0
	@%p4 bra 	$L__BB0_4;
	mov.b64 	%rd128, 0;
$L__BB0_3:
	add.s64 	%rd34, %rd32, %rd128;
	mov.b16 	%rs1, 0;
	st.u8 	[%rd34], %rs1;
	add.s64 	%rd128, %rd128, 1;
	setp.lt.u64 	%p5, %rd128, %rd5;
	@%p5 bra 	$L__BB0_3;
$L__BB0_4:
	setp.lt.s32 	%p6, %r10, 1;
	@%p6 bra 	$L__BB0_13;
	and.b32  	%r1, %r10, 3;
	setp.lt.u32 	%p7, %r10, 4;
	mov.b32 	%r135, 0;
	@%p7 bra 	$L__BB0_8;
	and.b32  	%r135, %r10, 2147483644;
	neg.s32 	%r133, %r135;
	add.s64 	%rd129, %rd32, 1;
	mov.u64 	%rd35, charset;
$L__BB0_7:
	.pragma "nounroll";
	mul.hi.s64 	%rd36, %rd131, -8925843906633654007;
	add.s64 	%rd37, %rd36, %rd131;
	shr.u64 	%rd38, %rd37, 63;
	shr.s64 	%rd39, %rd37, 5;
	add.s64 	%rd40, %rd39, %rd38;
	mul.lo.s64 	%rd41, %rd40, 62;
	sub.s64 	%rd42, %rd131, %rd41;
	add.s64 	%rd43, %rd35, %rd42;
	ld.const.u8 	%rs2, [%rd43];
	st.u8 	[%rd129+-1], %rs2;
	mul.hi.s64 	%rd44, %rd40, -8925843906633654007;
	add.s64 	%rd45, %rd44, %rd40;
	shr.u64 	%rd46, %rd45, 63;
	shr.s64 	%rd47, %rd45, 5;
	add.s64 	%rd48, %rd47, %rd46;
	mul.lo.s64 	%rd49, %rd48, 62;
	sub.s64 	%rd50, %rd40, %rd49;
	add.s64 	%rd51, %rd35, %rd50;
	ld.const.u8 	%rs3, [%rd51];
	st.u8 	[%rd129], %rs3;
	mul.hi.s64 	%rd52, %rd131, 2457006494729263899;
	shr.u64 	%rd53, %rd52, 63;
	shr.s64 	%rd54, %rd52, 9;
	add.s64 	%rd55, %rd54, %rd53;
	mul.hi.s64 	%rd56, %rd55, -8925843906633654007;
	add.s64 	%rd57, %rd56, %rd55;
	shr.u64 	%rd58, %rd57, 63;
	shr.s64 	%rd59, %rd57, 5;
	add.s64 	%rd60, %rd59, %rd58;
	mul.lo.s64 	%rd61, %rd60, 62;
	sub.s64 	%rd62, %rd55, %rd61;
	add.s64 	%rd63, %rd35, %rd62;
	ld.const.u8 	%rs4, [%rd63];
	st.u8 	[%rd129+1], %rs4;
	mul.hi.s64 	%rd64, %rd131, 2536264768752788541;
	shr.u64 	%rd65, %rd64, 63;
	shr.s64 	%rd66, %rd64, 15;
	add.s64 	%rd67, %rd66, %rd65;
	mul.hi.s64 	%rd68, %rd67, -8925843906633654007;
	add.s64 	%rd69, %rd68, %rd67;
	shr.u64 	%rd70, %rd69, 63;
	shr.s64 	%rd71, %rd69, 5;
	add.s64 	%rd72, %rd71, %rd70;
	mul.lo.s64 	%rd73, %rd72, 62;
	sub.s64 	%rd74, %rd67, %rd73;
	add.s64 	%rd75, %rd35, %rd74;
	ld.const.u8 	%rs5, [%rd75];
	st.u8 	[%rd129+2], %rs5;
	mul.hi.s64 	%rd76, %rd131, 5236159522586402149;
	shr.u64 	%rd77, %rd76, 63;
	shr.s64 	%rd78, %rd76, 22;
	add.s64 	%rd131, %rd78, %rd77;
	add.s32 	%r133, %r133, 4;
	add.s64 	%rd129, %rd129, 4;
	setp.ne.s32 	%p8, %r133, 0;
	@%p8 bra 	$L__BB0_7;
$L__BB0_8:
	setp.eq.s32 	%p9, %r1, 0;
	@%p9 bra 	$L__BB0_13;
	setp.eq.s32 	%p10, %r1, 1;
	@%p10 bra 	$L__BB0_11;
	mov.u64 	%rd79, charset;
	mul.hi.s64 	%rd80, %rd131, -8925843906633654007;
	add.s64 	%rd81, %rd80, %rd131;
	shr.u64 	%rd82, %rd81, 63;
	shr.s64 	%rd83, %rd81, 5;
	add.s64 	%rd84, %rd83, %rd82;
	mul.lo.s64 	%rd85, %rd84, 62;
	sub.s64 	%rd86, %rd131, %rd85;
	add.s64 	%rd87, %rd79, %rd86;
	ld.const.u8 	%rs6, [%rd87];
	cvt.u64.u32 	%rd88, %r135;
	add.s64 	%rd89, %rd32, %rd88;
	st.u8 	[%rd89], %rs6;
	mul.hi.s64 	%rd90, %rd84, -8925843906633654007;
	add.s64 	%rd91, %rd90, %rd84;
	shr.u64 	%rd92, %rd91, 63;
	shr.s64 	%rd93, %rd91, 5;
	add.s64 	%rd94, %rd93, %rd92;
	mul.lo.s64 	%rd95, %rd94, 62;
	sub.s64 	%rd96, %rd84, %rd95;
	add.s64 	%rd97, %rd79, %rd96;
	ld.const.u8 	%rs7, [%rd97];
	st.u8 	[%rd89+1], %rs7;
	add.s32 	%r135, %r135, 2;
	mul.hi.s64 	%rd98, %rd131, 2457006494729263899;
	shr.u64 	%rd99, %rd98, 63;
	shr.s64 	%rd100, %rd98, 9;
	add.s64 	%rd131, %rd100, %rd99;
$L__BB0_11:
	and.b32  	%r17, %r10, 1;
	setp.eq.b32 	%p11, %r17, 1;
	not.pred 	%p12, %p11;
	@%p12 bra 	$L__BB0_13;
	mul.hi.s64 	%rd101, %rd131, -8925843906633654007;
	add.s64 	%rd102, %rd101, %rd131;
	shr.u64 	%rd103, %rd102, 63;
	shr.s64 	%rd104, %rd102, 5;
	add.s64 	%rd105, %rd104, %rd103;
	mul.lo.s64 	%rd106, %rd105, 62;
	sub.s64 	%rd107, %rd131, %rd106;
	mov.u64 	%rd108, charset;
	add.s64 	%rd109, %rd108, %rd107;
	ld.const.u8 	%rs8, [%rd109];
	cvt.u64.u32 	%rd110, %r135;
	add.s64 	%rd111, %rd32, %rd110;
	st.u8 	[%rd111], %rs8;
$L__BB0_13:
	cvt.s64.s32 	%rd17, %r10;
	add.s64 	%rd112, %rd32, %rd17;
	mov.b16 	%rs9, 0;
	st.u8 	[%rd112], %rs9;
	ld.global.u8 	%r18, [%rd1+15];
	ld.global.u8 	%r19, [%rd1+14];
	prmt.b32 	%r20, %r19, %r18, 0x3340U;
	ld.global.u8 	%r21, [%rd1+13];
	ld.global.u8 	%r22, [%rd1+12];
	prmt.b32 	%r23, %r22, %r21, 0x3340U;
	prmt.b32 	%r24, %r23, %r20, 0x5410U;
	ld.global.u8 	%r25, [%rd1+11];
	ld.global.u8 	%r26, [%rd1+10];
	prmt.b32 	%r27, %r26, %r25, 0x3340U;
	ld.global.u8 	%r28, [%rd1+9];
	ld.global.u8 	%r29, [%rd1+8];
	prmt.b32 	%r30, %r29, %r28, 0x3340U;
	prmt.b32 	%r31, %r30, %r27, 0x5410U;
	ld.global.u8 	%r32, [%rd1+7];
	ld.global.u8 	%r33, [%rd1+6];
	prmt.b32 	%r34, %r33, %r32, 0x3340U;
	ld.global.u8 	%r35, [%rd1+5];
	ld.global.u8 	%r36, [%rd1+4];
	prmt.b32 	%r37, %r36, %r35, 0x3340U;
	prmt.b32 	%r38, %r37, %r34, 0x5410U;
	ld.global.u8 	%r39, [%rd1+3];
	ld.global.u8 	%r40, [%rd1+2];
	prmt.b32 	%r41, %r40, %r39, 0x3340U;
	ld.global.u8 	%r42, [%rd1+1];
	ld.global.u8 	%r43, [%rd1];
	prmt.b32 	%r44, %r43, %r42, 0x3340U;
	prmt.b32 	%r45, %r44, %r41, 0x5410U;
	st.local.v4.b32 	[%rd3], {%r45, %r38, %r31, %r24};
	setp.eq.s32 	%p13, %r10, 0;
	@%p13 bra 	$L__BB0_16;
	add.s64 	%rd18, %rd3, 16;
	mov.b64 	%rd133, 0;
$L__BB0_15:
	add.s64 	%rd114, %rd32, %rd133;
	ld.u8 	%rs10, [%rd114];
	add.s64 	%rd115, %rd18, %rd133;
	st.local.u8 	[%rd115], %rs10;
	add.s64 	%rd133, %rd133, 1;
	setp.lt.u64 	%p14, %rd133, %rd17;
	@%p14 bra 	$L__BB0_15;
$L__BB0_16:
	add.s32 	%r9, %r10, 16;
	setp.eq.s32 	%p15, %r9, 0;
	@%p15 bra 	$L__BB0_19;
	add.s64 	%rd21, %rd3, 32;
	cvt.s64.s32 	%rd22, %r9;
	mov.b64 	%rd134, 0;
$L__BB0_18:
	add.s64 	%rd117, %rd21, %rd134;
	ld.local.u32 	%r46, [%rd117+-32];
	shfl.sync.idx.b32	%r47|%p16, %r46, 0, 31, -1;
	ld.local.u32 	%r48, [%rd117+-28];
	shfl.sync.idx.b32	%r49|%p17, %r48, 0, 31, -1;
	ld.local.u32 	%r50, [%rd117+-24];
	shfl.sync.idx.b32	%r51|%p18, %r50, 0, 31, -1;
	ld.local.u32 	%r52, [%rd117+-20];
	shfl.sync.idx.b32	%r53|%p19, %r52, 0, 31, -1;
	ld.local.u32 	%r54, [%rd117+-16];
	shfl.sync.idx.b32	%r55|%p20, %r54, 0, 31, -1;
	ld.local.u32 	%r56, [%rd117+-12];
	shfl.sync.idx.b32	%r57|%p21, %r56, 0, 31, -1;
	ld.local.u32 	%r58, [%rd117+-8];
	shfl.sync.idx.b32	%r59|%p22, %r58, 0, 31, -1;
	ld.local.u32 	%r60, [%rd117+-4];
	shfl.sync.idx.b32	%r61|%p23, %r60, 0, 31, -1;
	ld.local.u32 	%r62, [%rd117];
	shfl.sync.idx.b32	%r63|%p24, %r62, 0, 31, -1;
	ld.local.u32 	%r64, [%rd117+4];
	shfl.sync.idx.b32	%r65|%p25, %r64, 0, 31, -1;
	ld.local.u32 	%r66, [%rd117+8];
	shfl.sync.idx.b32	%r67|%p26, %r66, 0, 31, -1;
	ld.local.u32 	%r68, [%rd117+12];
	shfl.sync.idx.b32	%r69|%p27, %r68, 0, 31, -1;
	ld.local.u32 	%r70, [%rd117+16];
	shfl.sync.idx.b32	%r71|%p28, %r70, 0, 31, -1;
	ld.local.u32 	%r72, [%rd117+20];
	shfl.sync.idx.b32	%r73|%p29, %r72, 0, 31, -1;
	ld.local.u32 	%r74, [%rd117+24];
	shfl.sync.idx.b32	%r75|%p30, %r74, 0, 31, -1;
	ld.local.u32 	%r76, [%rd117+28];
	shfl.sync.idx.b32	%r77|%p31, %r76, 0, 31, -1;
	add.s64 	%rd134, %rd134, 64;
	setp.lt.u64 	%p32, %rd134, %rd22;
	@%p32 bra 	$L__BB0_18;
$L__BB0_19:
	ld.global.u8 	%rs11, [%rd2];
	setp.ne.s16 	%p34, %rs11, 103;
	mov.pred 	%p98, 0;
	@%p34 bra 	$L__BB0_51;
	ld.global.u8 	%rs12, [%rd2+1];
	setp.ne.s16 	%p36, %rs12, 230;
	@%p36 bra 	$L__BB0_51;
	ld.global.u8 	%rs13, [%rd2+2];
	setp.ne.s16 	%p38, %rs13, 9;
	@%p38 bra 	$L__BB0_51;
	ld.global.u8 	%rs14, [%rd2+3];
	setp.ne.s16 	%p40, %rs14, 106;
	@%p40 bra 	$L__BB0_51;
	ld.global.u8 	%rs15, [%rd2+4];
	setp.ne.s16 	%p42, %rs15, 133;
	@%p42 bra 	$L__BB0_51;
	ld.global.u8 	%rs16, [%rd2+5];
	setp.ne.s16 	%p44, %rs16, 174;
	@%p44 bra 	$L__BB0_51;
	ld.global.u8 	%rs17, [%rd2+6];
	setp.ne.s16 	%p46, %rs17, 103;
	@%p46 bra 	$L__BB0_51;
	ld.global.u8 	%rs18, [%rd2+7];
	setp.ne.s16 	%p48, %rs18, 187;
	@%p48 bra 	$L__BB0_51;
	ld.global.u8 	%rs19, [%rd2+8];
	setp.ne.s16 	%p50, %rs19, 114;
	@%p50 bra 	$L__BB0_51;
	ld.global.u8 	%rs20, [%rd2+9];
	setp.ne.s16 	%p52, %rs20, 243;
	@%p52 bra 	$L__BB0_51;
	ld.global.u8 	%rs21, [%rd2+10];
	setp.ne.s16 	%p54, %rs21, 110;
	@%p54 bra 	$L__BB0_51;
	ld.global.u8 	%rs22, [%rd2+11];
	setp.ne.s16 	%p56, %rs22, 60;
	@%p56 bra 	$L__BB0_51;
	ld.global.u8 	%rs23, [%rd2+12];
	setp.ne.s16 	%p58, %rs23, 58;
	@%p58 bra 	$L__BB0_51;
	ld.global.u8 	%rs24, [%rd2+13];
	setp.ne.s16 	%p60, %rs24, 245;
	@%p60 bra 	$L__BB0_51;
	ld.global.u8 	%rs25, [%rd2+14];
	setp.ne.s16 	%p62, %rs25, 79;
	@%p62 bra 	$L__BB0_51;
	ld.global.u8 	%rs26, [%rd2+15];
	setp.ne.s16 	%p64, %rs26, 165;
	@%p64 bra 	$L__BB0_51;
	ld.global.u8 	%rs27, [%rd2+16];
	setp.ne.s16 	%p66, %rs27, 127;
	@%p66 bra 	$L__BB0_51;
	ld.global.u8 	%rs28, [%rd2+17];
	setp.ne.s16 	%p68, %rs28, 82;
	@%p68 bra 	$L__BB0_51;
	ld.global.u8 	%rs29, [%rd2+18];
	setp.ne.s16 	%p70, %rs29, 14;
	@%p70 bra 	$L__BB0_51;
	ld.global.u8 	%rs30, [%rd2+19];
	setp.ne.s16 	%p72, %rs30, 81;
	@%p72 bra 	$L__BB0_51;
	ld.global.u8 	%rs31, [%rd2+20];
	setp.ne.s16 	%p74, %rs31, 140;
	@%p74 bra 	$L__BB0_51;
	ld.global.u8 	%rs32, [%rd2+21];
	setp.ne.s16 	%p76, %rs32, 104;
	@%p76 bra 	$L__BB0_51;
	ld.global.u8 	%rs33, [%rd2+22];
	setp.ne.s16 	%p78, %rs33, 5;
	@%p78 bra 	$L__BB0_51;
	ld.global.u8 	%rs34, [%rd2+23];
	setp.ne.s16 	%p80, %rs34, 155;
	@%p80 bra 	$L__BB0_51;
	ld.global.u8 	%rs35, [%rd2+24];
	setp.ne.s16 	%p82, %rs35, 171;
	@%p82 bra 	$L__BB0_51;
	ld.global.u8 	%rs36, [%rd2+25];
	setp.ne.s16 	%p84, %rs36, 217;
	@%p84 bra 	$L__BB0_51;
	ld.global.u8 	%rs37, [%rd2+26];
	setp.ne.s16 	%p86, %rs37, 131;
	@%p86 bra 	$L__BB0_51;
	ld.global.u8 	%rs38, [%rd2+27];
	setp.ne.s16 	%p88, %rs38, 31;
	@%p88 bra 	$L__BB0_51;
	ld.global.u8 	%rs39, [%rd2+28];
	setp.ne.s16 	%p90, %rs39, 25;
	@%p90 bra 	$L__BB0_51;
	ld.global.u8 	%rs40, [%rd2+29];
	setp.ne.s16 	%p92, %rs40, 205;
	@%p92 bra 	$L__BB0_51;
	ld.global.u8 	%rs41, [%rd2+30];
	setp.ne.s16 	%p94, %rs41, 224;
	@%p94 bra 	$L__BB0_51;
	ld.global.u8 	%rs42, [%rd2+31];
	setp.eq.s16 	%p98, %rs42, 91;
$L__BB0_51:
	mov.b32 	%r78, -1;
	vote.sync.all.pred 	%p95, %p98, %r78;
	not.pred 	%p96, %p95;
	@%p96 bra 	$L__BB0_54;
	ld.param.u64 	%rd127, [_Z12sha256_crackxxiPKhS0_Pi_param_5];
	cvta.to.global.u64 	%rd118, %rd127;
	atom.relaxed.global.cas.b32 	%r80, [%rd118], 0, 1;
	setp.ne.s32 	%p97, %r80, 0;
	@%p97 bra 	$L__BB0_54;
	add.u64 	%rd119, %SP, 32;
	add.u64 	%rd120, %SPL, 32;
	st.local.u64 	[%rd120], %rd32;
	mov.u64 	%rd121, $str;
	cvta.global.u64 	%rd122, %rd121;
	{ // callseq 1, 0
	.param .b64 param0;
	st.param.b64 	[param0], %rd122;
	.param .b64 param1;
	st.param.b64 	[param1], %rd119;
	.param .b32 retval0;
	call.uni (retval0), 
	vprintf, 
	(
	param0, 
	param1
	);
	ld.param.b32 	%r81, [retval0];
	} // callseq 1
	ld.global.u8 	%r83, [%rd1];
	st.local.u32 	[%rd120], %r83;
	mov.u64 	%rd123, $str$1;
	cvta.global.u64 	%rd124, %rd123;
	{ // callseq 2, 0
	.param .b64 param0;
	st.param.b64 	[param0], %rd124;
	.param .b64 param1;
	st.param.b64 	[param1], %rd119;
	.param .b32 retval0;
	call.uni (retval0), 
	vprintf, 
	(
	param0, 
	param1
	);
	ld.param.b32 	%r84, [retval0];
	} // callseq 2
	ld.global.u8 	%r86, [%rd1+1];
	st.local.u32 	[%rd120], %r86;
	{ // callseq 3, 0
	.param .b64 param0;
	st.param.b64 	[param0], %rd124;
	.param .b64 param1;
	st.param.b64 	[param1], %rd119;
	.param .b32 retval0;
	call.uni (retval0), 
	vprintf, 
	(
	param0, 
	param1
	);
	ld.param.b32 	%r87, [retval0];
	} // callseq 3
	ld.global.u8 	%r89, [%rd1+2];
	st.local.u32 	[%rd120], %r89;
	{ // callseq 4, 0
	.param .b64 param0;
	st.param.b64 	[param0], %rd124;
	.param .b64 param1;
	st.param.b64 	[param1], %rd119;
	.param .b32 retval0;
	call.uni (retval0), 
	vprintf, 
	(
	param0, 
	param1
	);
	ld.param.b32 	%r90, [retval0];
	} // callseq 4
	ld.global.u8 	%r92, [%rd1+3];
	st.local.u32 	[%rd120], %r92;
	{ // callseq 5, 0
	.param .b64 param0;
	st.param.b64 	[param0], %rd124;
	.param .b64 param1;
	st.param.b64 	[param1], %rd119;
	.param .b32 retval0;
	call.uni (retval0), 
	vprintf, 
	(
	param0, 
	param1
	);
	ld.param.b32 	%r93, [retval0];
	} // callseq 5
	ld.global.u8 	%r95, [%rd1+4];
	st.local.u32 	[%rd120], %r95;
	{ // callseq 6, 0
	.param .b64 param0;
	st.param.b64 	[param0], %rd124;
	.param .b64 param1;
	st.param.b64 	[param1], %rd119;
	.param .b32 retval0;
	call.uni (retval0), 
	vprintf, 
	(
	param0, 
	param1
	);
	ld.param.b32 	%r96, [retval0];
	} // callseq 6
	ld.global.u8 	%r98, [%rd1+5];
	st.local.u32 	[%rd120], %r98;
	{ // callseq 7, 0
	.param .b64 param0;
	st.param.b64 	[param0], %rd124;
	.param .b64 param1;
	st.param.b64 	[param1], %rd119;
	.param .b32 retval0;
	call.uni (retval0), 
	vprintf, 
	(
	param0, 
	param1
	);
	ld.param.b32 	%r99, [retval0];
	} // callseq 7
	ld.global.u8 	%r101, [%rd1+6];
	st.local.u32 	[%rd120], %r101;
	{ // callseq 8, 0
	.param .b64 param0;
	st.param.b64 	[param0], %rd124;
	.param .b64 param1;
	st.param.b64 	[param1], %rd119;
	.param .b32 retval0;
	call.uni (retval0), 
	vprintf, 
	(
	param0, 
	param1
	);
	ld.param.b32 	%r102, [retval0];
	} // callseq 8
	ld.global.u8 	%r104, [%rd1+7];
	st.local.u32 	[%rd120], %r104;
	{ // callseq 9, 0
	.param .b64 param0;
	st.param.b64 	[param0], %rd124;
	.param .b64 param1;
	st.param.b64 	[param1], %rd119;
	.param .b32 retval0;
	call.uni (retval0), 
	vprintf, 
	(
	param0, 
	param1
	);
	ld.param.b32 	%r105, [retval0];
	} // callseq 9
	ld.global.u8 	%r107, [%rd1+8];
	st.local.u32 	[%rd120], %r107;
	{ // callseq 10, 0
	.param .b64 param0;
	st.param.b64 	[param0], %rd124;
	.param .b64 param1;
	st.param.b64 	[param1], %rd119;
	.param .b32 retval0;
	call.uni (retval0), 
	vprintf, 
	(
	param0, 
	param1
	);
	ld.param.b32 	%r108, [retval0];
	} // callseq 10
	ld.global.u8 	%r110, [%rd1+9];
	st.local.u32 	[%rd120], %r110;
	{ // callseq 11, 0
	.param .b64 param0;
	st.param.b64 	[param0], %rd124;
	.param .b64 param1;
	st.param.b64 	[param1], %rd119;
	.param .b32 retval0;
	call.uni (retval0), 
	vprintf, 
	(
	param0, 
	param1
	);
	ld.param.b32 	%r111, [retval0];
	} // callseq 11
	ld.global.u8 	%r113, [%rd1+10];
	st.local.u32 	[%rd120], %r113;
	{ // callseq 12, 0
	.param .b64 param0;
	st.param.b64 	[param0], %rd124;
	.param .b64 param1;
	st.param.b64 	[param1], %rd119;
	.param .b32 retval0;
	call.uni (retval0), 
	vprintf, 
	(
	param0, 
	param1
	);
	ld.param.b32 	%r114, [retval0];
	} // callseq 12
	ld.global.u8 	%r116, [%rd1+11];
	st.local.u32 	[%rd120], %r116;
	{ // callseq 13, 0
	.param .b64 param0;
	st.param.b64 	[param0], %rd124;
	.param .b64 param1;
	st.param.b64 	[param1], %rd119;
	.param .b32 retval0;
	call.uni (retval0), 
	vprintf, 
	(
	param0, 
	param1
	);
	ld.param.b32 	%r117, [retval0];
	} // callseq 13
	ld.global.u8 	%r119, [%rd1+12];
	st.local.u32 	[%rd120], %r119;
	{ // callseq 14, 0
	.param .b64 param0;
	st.param.b64 	[param0], %rd124;
	.param .b64 param1;
	st.param.b64 	[param1], %rd119;
	.param .b32 retval0;
	call.uni (retval0), 
	vprintf, 
	(
	param0, 
	param1
	);
	ld.param.b32 	%r120, [retval0];
	} // callseq 14
	ld.global.u8 	%r122, [%rd1+13];
	st.local.u32 	[%rd120], %r122;
	{ // callseq 15, 0
	.param .b64 param0;
	st.param.b64 	[param0], %rd124;
	.param .b64 param1;
	st.param.b64 	[param1], %rd119;
	.param .b32 retval0;
	call.uni (retval0), 
	vprintf, 
	(
	param0, 
	param1
	);
	ld.param.b32 	%r123, [retval0];
	} // callseq 15
	ld.global.u8 	%r125, [%rd1+14];
	st.local.u32 	[%rd120], %r125;
	{ // callseq 16, 0
	.param .b64 param0;
	st.param.b64 	[param0], %rd124;
	.param .b64 param1;
	st.param.b64 	[param1], %rd119;
	.param .b32 retval0;
	call.uni (retval0), 
	vprintf, 
	(
	param0, 
	param1
	);
	ld.param.b32 	%r126, [retval0];
	} // callseq 16
	ld.global.u8 	%r128, [%rd1+15];
	st.local.u32 	[%rd120], %r128;
	{ // callseq 17, 0
	.param .b64 param0;
	st.param.b64 	[param0], %rd124;
	.param .b64 param1;
	st.param.b64 	[param1], %rd119;
	.param .b32 retval0;
	call.uni (retval0), 
	vprintf, 
	(
	param0, 
	param1
	);
	ld.param.b32 	%r129, [retval0];
	} // callseq 17
	mov.u64 	%rd125, $str$2;
	cvta.global.u64 	%rd126, %rd125;
	{ // callseq 18, 0
	.param .b64 param0;
	st.param.b64 	[param0], %rd126;
	.param .b64 param1;
	st.param.b64 	[param1], 0;
	.param .b32 retval0;
	call.uni (retval0), 
	vprintf, 
	(
	param0, 
	param1
	);
	ld.param.b32 	%r131, [retval0];
	} // callseq 18
$L__BB0_54:
	{ // callseq 19, 0
	.param .b64 param0;
	st.param.b64 	[param0], %rd32;
	call.uni 
	free, 
	(
	param0
	);
	} // callseq 19
$L__BB0_55:
	ret;

}


// ===== COMPILED SASS (sm_100) =====

	.target	sm_100

	.elftype	@"ET_EXEC"


//--------------------- .note.nv.tkinfo           --------------------------
	.section	.note.nv.tkinfo,"",@"SHT_NOTE"
	.sectionflags	@"SHF_NOTE_NV_TKINFO"
	.tkinfo
        /*0018*/ 	.word	0x00000002
        /*0030*/ 	.string	""
        /*0030*/ 	.string	"ptxas"
        /*0030*/ 	.string	"Cuda compilation tools, release 13.0, V13.0.88"
        /*0030*/ 	.string	"Build cuda_13.0.r13.0/compiler.36424714_0"
        /*0030*/ 	.string	"-arch sm_100 -m 64 "



//--------------------- .note.nv.cuinfo           --------------------------
	.section	.note.nv.cuinfo,"",@"SHT_NOTE"
	.sectionflags	@"SHF_NOTE_NV_CUINFO"
        /*0018*/ 	.short	0x0002
        /*001a*/ 	.short	0x0064
        /*001c*/ 	.short	0x0082
	.zero		2


//--------------------- .nv.info                  --------------------------
	.section	.nv.info,"",@"SHT_CUDA_INFO"
	.align	4


	//----- nvinfo : EIATTR_REGCOUNT
	.align		4
        /*0000*/ 	.byte	0x04, 0x2f
        /*0002*/ 	.short	(.L_5 - .L_4)
	.align		4
.L_4:
        /*0004*/ 	.word	index@(_Z12sha256_crackxxiPKhS0_Pi)
        /*0008*/ 	.word	0x00000020


	//----- nvinfo : EIATTR_FRAME_SIZE
	.align		4
.L_5:
        /*000c*/ 	.byte	0x04, 0x11
        /*000e*/ 	.short	(.L_7 - .L_6)
	.align		4
.L_6:
        /*0010*/ 	.word	index@(_Z12sha256_crackxxiPKhS0_Pi)
        /*0014*/ 	.word	0x00000030


	//----- nvinfo : EIATTR_MIN_STACK_SIZE
	.align		4
.L_7:
        /*0018*/ 	.byte	0x04, 0x12
        /*001a*/ 	.short	(.L_9 - .L_8)
	.align		4
.L_8:
        /*001c*/ 	.word	index@(_Z12sha256_crackxxiPKhS0_Pi)
        /*0020*/ 	.word	0x00000030
.L_9:


//--------------------- .nv.compat                --------------------------
	.section	.nv.compat,"",@"SHT_CUDA_COMPAT_INFO"
	.align	4
        /*0000*/ 	.byte	0x02, 0x09, 0x00, 0x00, 0x02, 0x02, 0x01, 0x00, 0x02, 0x05, 0x05, 0x00, 0x03, 0x07, 0x01, 0x01
        /*0010*/ 	.byte	0x02, 0x03, 0x00, 0x00, 0x02, 0x06, 0x01, 0x00, 0x04, 0x0b, 0x08, 0x00, 0x09, 0x00, 0x00, 0x00
        /*0020*/ 	.byte	0x00, 0x00, 0x00, 0x00


//--------------------- .nv.info._Z12sha256_crackxxiPKhS0_Pi --------------------------
	.section	.nv.info._Z12sha256_crackxxiPKhS0_Pi,"",@"SHT_CUDA_INFO"
	.sectionflags	@""
	.align	4


	//----- nvinfo : EIATTR_CUDA_API_VERSION
	.align		4
        /*0000*/ 	.byte	0x04, 0x37
        /*0002*/ 	.short	(.L_11 - .L_10)
.L_10:
        /*0004*/ 	.word	0x00000082


	//----- nvinfo : EIATTR_KPARAM_INFO
	.align		4
.L_11:
        /*0008*/ 	.byte	0x04, 0x17
        /*000a*/ 	.short	(.L_13 - .L_12)
.L_12:
        /*000c*/ 	.word	0x00000000
        /*0010*/ 	.short	0x0005
        /*0012*/ 	.short	0x0028
        /*0014*/ 	.byte	0x00, 0xf5, 0x21, 0x00


	//----- nvinfo : EIATTR_KPARAM_INFO
	.align		4
.L_13:
        /*0018*/ 	.byte	0x04, 0x17
        /*001a*/ 	.short	(.L_15 - .L_14)
.L_14:
        /*001c*/ 	.word	0x00000000
        /*0020*/ 	.short	0x0004
        /*0022*/ 	.short	0x0020
        /*0024*/ 	.byte	0x00, 0xf5, 0x21, 0x00


	//----- nvinfo : EIATTR_KPARAM_INFO
	.align		4
.L_15:
        /*0028*/ 	.byte	0x04, 0x17
        /*002a*/ 	.short	(.L_17 - .L_16)
.L_16:
        /*002c*/ 	.word	0x00000000
        /*0030*/ 	.short	0x0003
        /*0032*/ 	.short	0x0018
        /*0034*/ 	.byte	0x00, 0xf5, 0x21, 0x00


	//----- nvinfo : EIATTR_KPARAM_INFO
	.align		4
.L_17:
        /*0038*/ 	.byte	0x04, 0x17
        /*003a*/ 	.short	(.L_19 - .L_18)
.L_18:
        /*003c*/ 	.word	0x00000000
        /*0040*/ 	.short	0x0002
        /*0042*/ 	.short	0x0010
        /*0044*/ 	.byte	0x00, 0xf0, 0x11, 0x00


	//----- nvinfo : EIATTR_KPARAM_INFO
	.align		4
.L_19:
        /*0048*/ 	.byte	0x04, 0x17
        /*004a*/ 	.short	(.L_21 - .L_20)
.L_20:
        /*004c*/ 	.word	0x00000000
        /*0050*/ 	.short	0x0001
        /*0052*/ 	.short	0x0008
        /*0054*/ 	.byte	0x00, 0xf0, 0x21, 0x00


	//----- nvinfo : EIATTR_KPARAM_INFO
	.align		4
.L_21:
        /*0058*/ 	.byte	0x04, 0x17
        /*005a*/ 	.short	(.L_23 - .L_22)
.L_22:
        /*005c*/ 	.word	0x00000000
        /*0060*/ 	.short	0x0000
        /*0062*/ 	.short	0x0000
        /*0064*/ 	.byte	0x00, 0xf0, 0x21, 0x00


	//----- nvinfo : EIATTR_SPARSE_MMA_MASK
	.align		4
.L_23:
        /*0068*/ 	.byte	0x03, 0x50
        /*006a*/ 	.short	0x0000


	//----- nvinfo : EIATTR_MAXREG_COUNT
	.align		4
        /*006c*/ 	.byte	0x03, 0x1b
        /*006e*/ 	.short	0x00ff


	//----- nvinfo : EIATTR_EXTERNS
	.align		4
        /*0070*/ 	.byte	0x04, 0x0f
        /*0072*/ 	.short	(.L_25 - .L_24)


	//   ....[0]....
	.align		4
.L_24:
        /*0074*/ 	.word	index@(vprintf)


	//   ....[1]....
	.align		4
        /*0078*/ 	.word	index@(malloc)


	//   ....[2]....
	.align		4
        /*007c*/ 	.word	index@(free)


	//----- nvinfo : EIATTR_MERCURY_ISA_VERSION
	.align		4
.L_25:
        /*0080*/ 	.byte	0x03, 0x5f
        /*0082*/ 	.short	0x0101


	//----- nvinfo : EIATTR_COOP_GROUP_MASK_REGIDS
	.align		4
        /*0084*/ 	.byte	0x04, 0x29
        /*0086*/ 	.short	(.L_27 - .L_26)


	//   ....[0]....
.L_26:
        /*0088*/ 	.word	0xffffffff


	//   ....[1]....
        /*008c*/ 	.word	0x0500000f


	//   ....[2]....
        /*0090*/ 	.word	0x0500000f


	//   ....[3]....
        /*0094*/ 	.word	0x0500000f


	//   ....[4]....
        /*0098*/ 	.word	0x0500000f


	//   ....[5]....
        /*009c*/ 	.word	0x0500000f


	//   ....[6]....
        /*00a0*/ 	.word	0x0500000f


	//   ....[7]....
        /*00a4*/ 	.word	0x0500000f


	//   ....[8]....
        /*00a8*/ 	.word	0x0500000f


	//   ....[9]....
        /*00ac*/ 	.word	0x0500000f


	//   ....[10]....
        /*00b0*/ 	.word	0x0500000f


	//   ....[11]....
        /*00b4*/ 	.word	0x0500000f


	//   ....[12]....
        /*00b8*/ 	.word	0x0500000f


	//   ....[13]....
        /*00bc*/ 	.word	0x0500000f


	//   ....[14]....
        /*00c0*/ 	.word	0x0500000f


	//   ....[15]....
        /*00c4*/ 	.word	0x0500000f


	//   ....[16]....
        /*00c8*/ 	.word	0x0500000f


	//   ....[17]....
        /*00cc*/ 	.word	0x0500000f


	//----- nvinfo : EIATTR_COOP_GROUP_INSTR_OFFSETS
	.align		4
.L_27:
        /*00d0*/ 	.byte	0x04, 0x28
        /*00d2*/ 	.short	(.L_29 - .L_28)


	//   ....[0]....
.L_28:
        /*00d4*/ 	.word	0x00001f50


	//   ....[1]....
        /*00d8*/ 	.word	0x00002d10


	//   ....[2]....
        /*00dc*/ 	.word	0x00002db0


	//   ....[3]....
        /*00e0*/ 	.word	0x00002e50


	//   ....[4]....
        /*00e4*/ 	.word	0x00002ef0


	//   ....[5]....
        /*00e8*/ 	.word	0x00002f90


	//   ....[6]....
        /*00ec*/ 	.word	0x00003030


	//   ....[7]....
        /*00f0*/ 	.word	0x000030d0


	//   ....[8]....
        /*00f4*/ 	.word	0x00003170


	//   ....[9]....
        /*00f8*/ 	.word	0x00003210


	//   ....[10]....
        /*00fc*/ 	.word	0x000032b0


	//   ....[11]....
        /*0100*/ 	.word	0x00003350


	//   ....[12]....
        /*0104*/ 	.word	0x000033f0


	//   ....[13]....
        /*0108*/ 	.word	0x00003490


	//   ....[14]....
        /*010c*/ 	.word	0x00003530


	//   ....[15]....
        /*0110*/ 	.word	0x000035d0


	//   ....[16]....
        /*0114*/ 	.word	0x00003670


	//   ....[17]....
        /*0118*/ 	.word	0x000036e0


	//----- nvinfo : EIATTR_VRC_CTA_INIT_COUNT
	.align		4
.L_29:
        /*011c*/ 	.byte	0x02, 0x4a
	.zero		1
	.zero		1


	//----- nvinfo : EIATTR_SYSCALL_OFFSETS
	.align		4
        /*0120*/ 	.byte	0x04, 0x46
        /*0122*/ 	.short	(.L_31 - .L_30)


	//   ....[0]....
.L_30:
        /*0124*/ 	.word	0x00000190


	//   ....[1]....
        /*0128*/ 	.word	0x000020b0


	//   ....[2]....
        /*012c*/ 	.word	0x00002160


	//   ....[3]....
        /*0130*/ 	.word	0x00002210


	//   ....[4]....
        /*0134*/ 	.word	0x000022c0


	//   ....[5]....
        /*0138*/ 	.word	0x00002370


	//   ....[6]....
        /*013c*/ 	.word	0x00002420


	//   ....[7]....
        /*0140*/ 	.word	0x000024d0


	//   ....[8]....
        /*0144*/ 	.word	0x00002580


	//   ....[9]....
        /*0148*/ 	.word	0x00002630


	//   ....[10]....
        /*014c*/ 	.word	0x000026e0


	//   ....[11]....
        /*0150*/ 	.word	0x00002790


	//   ....[12]....
        /*0154*/ 	.word	0x00002840


	//   ....[13]....
        /*0158*/ 	.word	0x000028f0


	//   ....[14]....
        /*015c*/ 	.word	0x000029a0


	//   ....[15]....
        /*0160*/ 	.word	0x00002a50


	//   ....[16]....
        /*0164*/ 	.word	0x00002b00


	//   ....[17]....
        /*0168*/ 	.word	0x00002bb0


	//   ....[18]....
        /*016c*/ 	.word	0x00002c20


	//   ....[19]....
        /*0170*/ 	.word	0x00002c90


	//----- nvinfo : EIATTR_EXIT_INSTR_OFFSETS
	.align		4
.L_31:
        /*0174*/ 	.byte	0x04, 0x1c
        /*0176*/ 	.short	(.L_33 - .L_32)


	//   ....[0]....
.L_32:
        /*0178*/ 	.word	0x000000c0


	//   ....[1]....
        /*017c*/ 	.word	0x00002ca0


	//----- nvinfo : EIATTR_CRS_STACK_SIZE
	.align		4
.L_33:
        /*0180*/ 	.byte	0x04, 0x1e
        /*0182*/ 	.short	(.L_35 - .L_34)
.L_34:
        /*0184*/ 	.word	0x00000000


	//----- nvinfo : EIATTR_CBANK_PARAM_SIZE
	.align		4
.L_35:
        /*0188*/ 	.byte	0x03, 0x19
        /*018a*/ 	.short	0x0030


	//----- nvinfo : EIATTR_PARAM_CBANK
	.align		4
        /*018c*/ 	.byte	0x04, 0x0a
        /*018e*/ 	.short	(.L_37 - .L_36)
	.align		4
.L_36:
        /*0190*/ 	.word	index@(.nv.constant0._Z12sha256_crackxxiPKhS0_Pi)
        /*0194*/ 	.short	0x0380
        /*0196*/ 	.short	0x0030


	//----- nvinfo : EIATTR_SW_WAR
	.align		4
.L_37:
        /*0198*/ 	.byte	0x04, 0x36
        /*019a*/ 	.short	(.L_39 - .L_38)
.L_38:
        /*019c*/ 	.word	0x00000008
.L_39:


//--------------------- .nv.callgraph             --------------------------
	.section	.nv.callgraph,"",@"SHT_CUDA_CALLGRAPH"
	.align	4
	.sectionentsize	8
	.align		4
        /*0000*/ 	.word	0x00000000
	.align		4
        /*0004*/ 	.word	0xffffffff
	.align		4
        /*0008*/ 	.word	index@(_Z12sha256_crackxxiPKhS0_Pi)
	.align		4
        /*000c*/ 	.word	index@(free)
	.align		4
        /*0010*/ 	.word	index@(_Z12sha256_crackxxiPKhS0_Pi)
	.align		4
        /*0014*/ 	.word	index@(vprintf)
	.align		4
        /*0018*/ 	.word	index@(_Z12sha256_crackxxiPKhS0_Pi)
	.align		4
        /*001c*/ 	.word	index@(malloc)
	.align		4
        /*0020*/ 	.word	0x00000000
	.align		4
        /*0024*/ 	.word	0xfffffffe
	.align		4
        /*0028*/ 	.word	0x00000000
	.align		4
        /*002c*/ 	.word	0xfffffffd
	.align		4
        /*0030*/ 	.word	0x00000000
	.align		4
        /*0034*/ 	.word	0xfffffffc


//--------------------- .nv.constant4             --------------------------
	.section	.nv.constant4,"a",@progbits
	.align	8
	.align		8
.nv.constant4:
        /*0000*/ 	.dword	vprintf
	.align		8
        /*0008*/ 	.dword	malloc
	.align		8
        /*0010*/ 	.dword	free
	.align		8
        /*0018*/ 	.dword	$str
	.align		8
        /*0020*/ 	.dword	$str$1
	.align		8
        /*0028*/ 	.dword	$str$2


//--------------------- .nv.constant3             --------------------------
	.section	.nv.constant3,"a",@progbits
.nv.constant3:
	.type		charset,@object
	.size		charset,(.L_0 - charset)
charset:
        /*0000*/ 	.byte	0x61, 0x62, 0x63, 0x64, 0x65, 0x66, 0x67, 0x68, 0x69, 0x6a, 0x6b, 0x6c, 0x6d, 0x6e, 0x6f, 0x70
        /*0010*/ 	.byte	0x71, 0x72, 0x73, 0x74, 0x75, 0x76, 0x77, 0x78, 0x79, 0x7a, 0x41, 0x42, 0x43, 0x44, 0x45, 0x46
        /*0020*/ 	.byte	0x47, 0x48, 0x49, 0x4a, 0x4b, 0x4c, 0x4d, 0x4e, 0x4f, 0x50, 0x51, 0x52, 0x53, 0x54, 0x55, 0x56
        /*0030*/ 	.byte	0x57, 0x58, 0x59, 0x5a, 0x30, 0x31, 0x32, 0x33, 0x34, 0x35, 0x36, 0x37, 0x38, 0x39, 0x00
.L_0:


//--------------------- .text._Z12sha256_crackxxiPKhS0_Pi --------------------------
	.section	.text._Z12sha256_crackxxiPKhS0_Pi,"ax",@progbits
	.align	128
        .global         _Z12sha256_crackxxiPKhS0_Pi
        .type           _Z12sha256_crackxxiPKhS0_Pi,@function
        .size           _Z12sha256_crackxxiPKhS0_Pi,(.L_x_102 - _Z12sha256_crackxxiPKhS0_Pi)
        .other          _Z12sha256_crackxxiPKhS0_Pi,@"STO_CUDA_ENTRY STV_DEFAULT"
_Z12sha256_crackxxiPKhS0_Pi:
.text._Z12sha256_crackxxiPKhS0_Pi:
[----:B------:R-:W0:Y:S01]  /*0000*/  LDC R1, c[0x0][0x37c] ;  /* 0x0000df00ff017b82 */ /* 0x000e220000000800 */
[----:B------:R-:W1:Y:S01]  /*0010*/  S2R R3, SR_TID.X ;  /* 0x0000000000037919 */ /* 0x000e620000002100 */
[----:B------:R-:W2:Y:S06]  /*0020*/  LDCU UR38, c[0x0][0x2fc] ;  /* 0x00005f80ff2677ac */ /* 0x000eac0008000800 */
[----:B------:R-:W1:Y:S01]  /*0030*/  S2UR UR4, SR_CTAID.X ;  /* 0x00000000000479c3 */ /* 0x000e620000002500 */
[----:B0-----:R-:W-:Y:S01]  /*0040*/  VIADD R1, R1, 0xffffffd0 ;  /* 0xffffffd001017836 */ /* 0x001fe20000000000 */
[----:B------:R-:W0:Y:S06]  /*0050*/  LDCU.128 UR8, c[0x0][0x380] ;  /* 0x00007000ff0877ac */ /* 0x000e2c0008000c00 */
[----:B------:R-:W1:Y:S02]  /*0060*/  LDC R0, c[0x0][0x360] ;  /* 0x0000d800ff007b82 */ /* 0x000e640000000800 */
[----:B-1----:R-:W-:-:S05]  /*0070*/  IMAD R0, R0, UR4, R3 ;  /* 0x0000000400007c24 */ /* 0x002fca000f8e0203 */
[----:B0-----:R-:W-:-:S04]  /*0080*/  IADD3 R16, P1, PT, R0, UR8, RZ ;  /* 0x0000000800107c10 */ /* 0x001fc8000ff3e0ff */
[----:B------:R-:W-:Y:S01]  /*0090*/  ISETP.GE.U32.AND P0, PT, R16, UR10, PT ;  /* 0x0000000a10007c0c */ /* 0x000fe2000bf06070 */
[----:B------:R-:W-:-:S05]  /*00a0*/  IMAD.X R17, RZ, RZ, UR9, P1 ;  /* 0x00000009ff117e24 */ /* 0x000fca00088e06ff */
[----:B------:R-:W-:-:S13]  /*00b0*/  ISETP.GE.AND.EX P0, PT, R17, UR11, PT, P0 ;  /* 0x0000000b11007c0c */ /* 0x000fda000bf06300 */
[----:B--2---:R-:W-:Y:S05]  /*00c0*/  @P0 EXIT ;  /* 0x000000000000094d */ /* 0x004fea0003800000 */
[----:B------:R-:W0:Y:S01]  /*00d0*/  LDC R18, c[0x0][0x390] ;  /* 0x0000e400ff127b82 */ /* 0x000e220000000800 */
[----:B------:R-:W-:Y:S01]  /*00e0*/  MOV R6, 0x8 ;  /* 0x0000000800067802 */ /* 0x000fe20000000f00 */
[----:B------:R-:W1:Y:S06]  /*00f0*/  LDCU.64 UR36, c[0x0][0x358] ;  /* 0x00006b00ff2477ac */ /* 0x000e6c0008000a00 */
[----:B------:R-:W2:Y:S08]  /*0100*/  LDC R2, c[0x0][0x2f8] ;  /* 0x0000be00ff027b82 */ /* 0x000eb00000000800 */
[----:B------:R-:W3:Y:S01]  /*0110*/  LDC.64 R6, c[0x4][R6] ;  /* 0x0100000006067b82 */ /* 0x000ee20000000a00 */
[----:B0-----:R-:W-:-:S04]  /*0120*/  VIADD R18, R18, 0x1 ;  /* 0x0000000112127836 */ /* 0x001fc80000000000 */
[--C-:B------:R-:W-:Y:S01]  /*0130*/  IMAD.MOV.U32 R4, RZ, RZ, R18.reuse ;  /* 0x000000ffff047224 */ /* 0x100fe200078e0012 */
[----:B------:R-:W-:Y:S02]  /*0140*/  SHF.R.S32.HI R19, RZ, 0x1f, R18 ;  /* 0x0000001fff137819 */ /* 0x000fe40000011412 */
[----:B------:R-:W-:-:S03]  /*0150*/  ISETP.NE.AND P0, PT, R18, RZ, PT ;  /* 0x000000ff1200720c */ /* 0x000fc60003f05270 */
[----:B------:R-:W-:Y:S01]  /*0160*/  IMAD.MOV.U32 R5, RZ, RZ, R19 ;  /* 0x000000ffff057224 */ /* 0x000fe200078e0013 */
[----:B-12---:R-:W-:-:S09]  /*0170*/  P2R R0, PR, RZ, 0x1 ;  /* 0x00000001ff007803 */ /* 0x006fd20000000000 */
[----:B------:R-:W-:-:S07]  /*0180*/  LEPC R20, `(.L_x_0) ;  /* 0x000000001014794e */ /* 0x000fce0000000000 */
[----:B---3--:R-:W-:Y:S05]  /*0190*/  CALL.ABS.NOINC R6 ;  /* 0x0000000006007343 */ /* 0x008fea0003c00000 */
.L_x_0:
[----:B------:R-:W-:Y:S01]  /*01a0*/  ISETP.NE.AND P6, PT, R18, RZ, PT ;  /* 0x000000ff1200720c */ /* 0x000fe20003fc5270 */
[----:B------:R-:W-:Y:S02]  /*01b0*/  IMAD.MOV.U32 R28, RZ, RZ, R4 ;  /* 0x000000ffff1c7224 */ /* 0x000fe400078e0004 */
[----:B------:R-:W-:-:S10]  /*01c0*/  IMAD.MOV.U32 R29, RZ, RZ, R5 ;  /* 0x000000ffff1d7224 */ /* 0x000fd400078e0005 */
[----:B------:R-:W-:Y:S05]  /*01d0*/  @!P6 BRA `(.L_x_1) ;  /* 0x0000000000c4e947 */ /* 0x000fea0003800000 */
[----:B------:R-:W-:Y:S02]  /*01e0*/  ISETP.GT.U32.AND P0, PT, R18, RZ, PT ;  /* 0x000000ff1200720c */ /* 0x000fe40003f04070 */
[----:B------:R-:W-:Y:S02]  /*01f0*/  CS2R R6, SRZ ;  /* 0x0000000000067805 */ /* 0x000fe4000001ff00 */
[----:B------:R-:W-:-:S13]  /*0200*/  ISETP.GT.U32.AND.EX P0, PT, R19, RZ, PT, P0 ;  /* 0x000000ff1300720c */ /* 0x000fda0003f04100 */
[----:B------:R-:W-:Y:S01]  /*0210*/  @!P0 IADD3 R4, P1, PT, R7, R28, RZ ;  /* 0x0000001c07048210 */ /* 0x000fe20007f3e0ff */
[----:B------:R-:W-:-:S04]  /*0220*/  @!P0 IMAD.MOV.U32 R7, RZ, RZ, 0x1 ;  /* 0x00000001ff078424 */ /* 0x000fc800078e00ff */
[----:B------:R-:W-:Y:S01]  /*0230*/  @!P0 IMAD.X R5, R6, 0x1, R29, P1 ;  /* 0x0000000106058824 */ /* 0x000fe200008e061d */
[CC--:B------:R-:W-:Y:S01]  /*0240*/  IADD3 R0, P3, PT, R18.reuse, -R7.reuse, RZ ;  /* 0x8000000712007210 */ /* 0x0c0fe20007f7e0ff */
[----:B------:R-:W-:Y:S01]  /*0250*/  @!P0 IMAD.MOV.U32 R6, RZ, RZ, RZ ;  /* 0x000000ffff068224 */ /* 0x000fe200078e00ff */
[----:B------:R-:W-:Y:S02]  /*0260*/  ISETP.GT.U32.AND P1, PT, R18, R7, PT ;  /* 0x000000071200720c */ /* 0x000fe40003f24070 */
[----:B------:R-:W-:Y:S01]  /*0270*/  ISETP.LE.U32.AND P2, PT, R0, 0x3, PT ;  /* 0x000000030000780c */ /* 0x000fe20003f43070 */
[C---:B------:R-:W-:Y:S01]  /*0280*/  IMAD.X R0, R19.reuse, 0x1, ~R6, P3 ;  /* 0x0000000113007824 */ /* 0x040fe200018e0e06 */
[----:B------:R0:W-:Y:S01]  /*0290*/  @!P0 ST.E.U8 desc[UR36][R4.64], RZ ;  /* 0x000000ff04008985 */ /* 0x0001e2000c101124 */
[----:B------:R-:W-:-:S04]  /*02a0*/  ISETP.GT.U32.AND.EX P1, PT, R19, R6, PT, P1 ;  /* 0x000000061300720c */ /* 0x000fc80003f24110 */
[----:B------:R-:W-:-:S13]  /*02b0*/  ISETP.LE.U32.OR.EX P1, PT, R0, RZ, !P1, P2 ;  /* 0x000000ff0000720c */ /* 0x000fda0004f23520 */
[----:B0-----:R-:W-:Y:S05]  /*02c0*/  @P1 BRA `(.L_x_2) ;  /* 0x0000000000401947 */ /* 0x001fea0003800000 */
[----:B------:R-:W-:Y:S01]  /*02d0*/  IADD3 R0, P1, PT, R18, -0x3, RZ ;  /* 0xfffffffd12007810 */ /* 0x000fe20007f3e0ff */
[----:B------:R-:W-:Y:S01]  /*02e0*/  BSSY.RECONVERGENT B0, `(.L_x_2) ;  /* 0x000000e000007945 */ /* 0x000fe20003800200 */
[----:B------:R-:W-:Y:S02]  /*02f0*/  PLOP3.LUT P0, PT, PT, PT, PT, 0x8, 0x80 ;  /* 0x000000000080781c */ /* 0x000fe40003f0e170 */
[----:B------:R-:W-:-:S11]  /*0300*/  IADD3.X R3, PT, PT, R19, -0x1, RZ, P1, !PT ;  /* 0xffffffff13037810 */ /* 0x000fd60000ffe4ff */
.L_x_3:
[C---:B0-----:R-:W-:Y:S02]  /*0310*/  IADD3 R4, P1, PT, R7.reuse, R28, RZ ;  /* 0x0000001c07047210 */ /* 0x041fe40007f3e0ff */
[----:B------:R-:W-:-:S03]  /*0320*/  IADD3 R7, P2, PT, R7, 0x4, RZ ;  /* 0x0000000407077810 */ /* 0x000fc60007f5e0ff */
[----:B------:R-:W-:Y:S01]  /*0330*/  IMAD.X R5, R6, 0x1, R29, P1 ;  /* 0x0000000106057824 */ /* 0x000fe200008e061d */
[----:B------:R-:W-:Y:S01]  /*0340*/  ISETP.GE.U32.AND P1, PT, R7, R0, PT ;  /* 0x000000000700720c */ /* 0x000fe20003f26070 */
[----:B------:R-:W-:-:S03]  /*0350*/  IMAD.X R6, RZ, RZ, R6, P2 ;  /* 0x000000ffff067224 */ /* 0x000fc600010e0606 */
[----:B------:R0:W-:Y:S02]  /*0360*/  ST.E.U8 desc[UR36][R4.64], RZ ;  /* 0x000000ff04007985 */ /* 0x0001e4000c101124 */
[----:B------:R-:W-:Y:S02]  /*0370*/  ISETP.GE.U32.AND.EX P1, PT, R6, R3, PT, P1 ;  /* 0x000000030600720c */ /* 0x000fe40003f26110 */
[----:B------:R0:W-:Y:S04]  /*0380*/  ST.E.U8 desc[UR36][R4.64+0x1], RZ ;  /* 0x000001ff04007985 */ /* 0x0001e8000c101124 */
[----:B------:R0:W-:Y:S04]  /*0390*/  ST.E.U8 desc[UR36][R4.64+0x2], RZ ;  /* 0x000002ff04007985 */ /* 0x0001e8000c101124 */
[----:B------:R0:W-:Y:S03]  /*03a0*/  ST.E.U8 desc[UR36][R4.64+0x3], RZ ;  /* 0x000003ff04007985 */ /* 0x0001e6000c101124 */
[----:B------:R-:W-:Y:S05]  /*03b0*/  @!P1 BRA `(.L_x_3) ;  /* 0xfffffffc00d49947 */ /* 0x000fea000383ffff */
[----:B------:R-:W-:Y:S05]  /*03c0*/  BSYNC.RECONVERGENT B0 ;  /* 0x0000000000007941 */ /* 0x000fea0003800200 */
.L_x_2:
[CC--:B------:R-:W-:Y:S02]  /*03d0*/  IADD3 R0, P3, PT, R18.reuse, -R7.reuse, RZ ;  /* 0x8000000712007210 */ /* 0x0c0fe40007f7e0ff */
[----:B------:R-:W-:Y:S02]  /*03e0*/  ISETP.GT.U32.AND P2, PT, R18, R7, PT ;  /* 0x000000071200720c */ /* 0x000fe40003f44070 */
[----:B------:R-:W-:Y:S01]  /*03f0*/  ISETP.LE.U32.AND P1, PT, R0, 0x1, PT ;  /* 0x000000010000780c */ /* 0x000fe20003f23070 */
[C---:B------:R-:W-:Y:S01]  /*0400*/  IMAD.X R0, R19.reuse, 0x1, ~R6, P3 ;  /* 0x0000000113007824 */ /* 0x040fe200018e0e06 */
[----:B------:R-:W-:-:S04]  /*0410*/  ISETP.GT.U32.AND.EX P2, PT, R19, R6, PT, P2 ;  /* 0x000000061300720c */ /* 0x000fc80003f44120 */
[----:B------:R-:W-:-:S13]  /*0420*/  ISETP.LE.U32.OR.EX P1, PT, R0, RZ, !P2, P1 ;  /* 0x000000ff0000720c */ /* 0x000fda0005723510 */
[C---:B------:R-:W-:Y:S02]  /*0430*/  @!P1 IADD3 R8, P2, PT, R7.reuse, R28, RZ ;  /* 0x0000001c07089210 */ /* 0x040fe40007f5e0ff */
[----:B------:R-:W-:Y:S02]  /*0440*/  @!P1 IADD3 R7, P3, PT, R7, 0x2, RZ ;  /* 0x0000000207079810 */ /* 0x000fe40007f7e0ff */
[----:B------:R-:W-:Y:S01]  /*0450*/  @!P1 PLOP3.LUT P0, PT, PT, PT, PT, 0x8, 0x80 ;  /* 0x000000000080981c */ /* 0x000fe20003f0e170 */
[----:B------:R-:W-:Y:S01]  /*0460*/  @!P1 IMAD.X R9, R6, 0x1, R29, P2 ;  /* 0x0000000106099824 */ /* 0x000fe200010e061d */
[----:B------:R-:W-:Y:S01]  /*0470*/  ISETP.LT.U32.AND P2, PT, R7, R18, PT ;  /* 0x000000120700720c */ /* 0x000fe20003f41070 */
[----:B------:R-:W-:-:S03]  /*0480*/  @!P1 IMAD.X R6, RZ, RZ, R6, P3 ;  /* 0x000000ffff069224 */ /* 0x000fc600018e0606 */
[----:B------:R1:W-:Y:S02]  /*0490*/  @!P1 ST.E.U8 desc[UR36][R8.64], RZ ;  /* 0x000000ff08009985 */ /* 0x0003e4000c101124 */
[----:B------:R-:W-:Y:S02]  /*04a0*/  ISETP.LT.U32.OR.EX P0, PT, R6, R19, P0, P2 ;  /* 0x000000130600720c */ /* 0x000fe40000701520 */
[----:B------:R1:W-:Y:S11]  /*04b0*/  @!P1 ST.E.U8 desc[UR36][R8.64+0x1], RZ ;  /* 0x000001ff08009985 */ /* 0x0003f6000c101124 */
[----:B0-----:R-:W-:-:S05]  /*04c0*/  @P0 IADD3 R4, P2, PT, R7, R28, RZ ;  /* 0x0000001c07040210 */ /* 0x001fca0007f5e0ff */
[----:B------:R-:W-:-:S05]  /*04d0*/  @P0 IMAD.X R5, R6, 0x1, R29, P2 ;  /* 0x0000000106050824 */ /* 0x000fca00010e061d */
[----:B------:R1:W-:Y:S03]  /*04e0*/  @P0 ST.E.U8 desc[UR36][R4.64], RZ ;  /* 0x000000ff04000985 */ /* 0x0003e6000c101124 */
.L_x_1:
[----:B-1----:R-:W0:Y:S02]  /*04f0*/  LDC R5, c[0x0][0x390] ;  /* 0x0000e400ff057b82 */ /* 0x002e240000000800 */
[----:B0-----:R-:W-:-:S13]  /*0500*/  ISETP.GE.AND P0, PT, R5, 0x1, PT ;  /* 0x000000010500780c */ /* 0x001fda0003f06270 */
[----:B------:R-:W-:Y:S05]  /*0510*/  @!P0 BRA `(.L_x_4) ;  /* 0x0000000c00708947 */ /* 0x000fea0003800000 */
[C---:B------:R-:W-:Y:S01]  /*0520*/  ISETP.GE.U32.AND P1, PT, R5.reuse, 0x4, PT ;  /* 0x000000040500780c */ /* 0x040fe20003f26070 */
[----:B------:R-:W-:Y:S01]  /*0530*/  IMAD.MOV.U32 R7, RZ, RZ, RZ ;  /* 0x000000ffff077224 */ /* 0x000fe200078e00ff */
[----:B------:R-:W-:-:S04]  /*0540*/  LOP3.LUT R4, R5, 0x3, RZ, 0xc0, !PT ;  /* 0x0000000305047812 */ /* 0x000fc800078ec0ff */
[----:B------:R-:W-:-:S07]  /*0550*/  ISETP.NE.AND P0, PT, R4, RZ, PT ;  /* 0x000000ff0400720c */ /* 0x000fce0003f05270 */
[----:B------:R-:W-:Y:S06]  /*0560*/  @!P1 BRA `(.L_x_5) ;  /* 0x0000000800109947 */ /* 0x000fec0003800000 */
[----:B------:R-:W-:Y:S01]  /*0570*/  IADD3 R20, P1, PT, R28, 0x1, RZ ;  /* 0x000000011c147810 */ /* 0x000fe20007f3e0ff */
[----:B------:R-:W-:Y:S01]  /*0580*/  BSSY.RECONVERGENT B0, `(.L_x_5) ;  /* 0x0000082000007945 */ /* 0x000fe20003800200 */
[----:B------:R-:W-:-:S03]  /*0590*/  LOP3.LUT R7, R5, 0x7ffffffc, RZ, 0xc0, !PT ;  /* 0x7ffffffc05077812 */ /* 0x000fc600078ec0ff */
[----:B------:R-:W-:Y:S02]  /*05a0*/  IMAD.X R3, RZ, RZ, R29, P1 ;  /* 0x000000ffff037224 */ /* 0x000fe400008e061d */
[----:B------:R-:W-:-:S07]  /*05b0*/  IMAD.MOV R6, RZ, RZ, -R7 ;  /* 0x000000ffff067224 */ /* 0x000fce00078e0a07 */
.L_x_6:
[----:B------:R-:W-:-:S04]  /*05c0*/  IMAD.WIDE.U32 R10, R17, 0x10842109, RZ ;  /* 0x10842109110a7825 */ /* 0x000fc800078e00ff */
[----:B------:R-:W-:-:S04]  /*05d0*/  IMAD.WIDE.U32 R12, R16, 0x10842109, RZ ;  /* 0x10842109100c7825 */ /* 0x000fc800078e00ff */
[----:B------:R-:W-:-:S04]  /*05e0*/  IMAD.WIDE.U32 R10, P1, R16, -0x7bdef7be, R10 ;  /* 0x84210842100a7825 */ /* 0x000fc8000782000a */
[----:B0-----:R-:W-:Y:S01]  /*05f0*/  IMAD.WIDE.U32 R18, R17, -0x5ed5a4e5, RZ ;  /* 0xa12a5b1b11127825 */ /* 0x001fe200078e00ff */
[----:B------:R-:W-:Y:S02]  /*0600*/  IADD3 R24, P3, PT, R16, R11, RZ ;  /* 0x0000000b10187210 */ /* 0x000fe40007f7e0ff */
[----:B------:R-:W-:Y:S01]  /*0610*/  IADD3 RZ, P2, PT, R13, R10, RZ ;  /* 0x0000000a0dff7210 */ /* 0x000fe20007f5e0ff */
[----:B------:R-:W-:Y:S01]  /*0620*/  IMAD.WIDE.U32 R8, R17, -0x6a26dbc3, RZ ;  /* 0x95d9243d11087825 */ /* 0x000fe200078e00ff */
[----:B------:R-:W-:-:S03]  /*0630*/  IADD3.X R25, PT, PT, RZ, R17, RZ, P1, P3 ;  /* 0x00000011ff197210 */ /* 0x000fc60000fe64ff */
[----:B------:R-:W-:-:S04]  /*0640*/  IMAD.WIDE.U32 R22, R16, -0x5ed5a4e5, RZ ;  /* 0xa12a5b1b10167825 */ /* 0x000fc800078e00ff */
[----:B------:R-:W-:-:S04]  /*0650*/  IMAD.WIDE.U32 R18, P1, R16, 0x22190a63, R18 ;  /* 0x22190a6310127825 */ /* 0x000fc80007820012 */
[----:B------:R-:W-:Y:S01]  /*0660*/  IMAD.WIDE.U32.X R24, R17, -0x7bdef7be, R24, P2 ;  /* 0x8421084211187825 */ /* 0x000fe200010e0418 */
[----:B------:R-:W-:-:S03]  /*0670*/  IADD3 RZ, P2, PT, R23, R18, RZ ;  /* 0x0000001217ff7210 */ /* 0x000fc60007f5e0ff */
[----:B------:R-:W-:-:S04]  /*0680*/  IMAD.WIDE.U32 R8, P3, R16, 0x23329f5e, R8 ;  /* 0x23329f5e10087825 */ /* 0x000fc80007860008 */
[----:B------:R-:W-:-:S04]  /*0690*/  IMAD.WIDE.U32 R10, R16, -0x6a26dbc3, RZ ;  /* 0x95d9243d100a7825 */ /* 0x000fc800078e00ff */
[----:B------:R-:W-:Y:S01]  /*06a0*/  IMAD.X R13, RZ, RZ, RZ, P1 ;  /* 0x000000ffff0d7224 */ /* 0x000fe200008e06ff */
[----:B------:R-:W-:Y:S01]  /*06b0*/  IADD3 R0, P1, PT, -R16, R24, RZ ;  /* 0x0000001810007210 */ /* 0x000fe20007f3e1ff */
[----:B------:R-:W-:Y:S02]  /*06c0*/  IMAD.MOV.U32 R12, RZ, RZ, R19 ;  /* 0x000000ffff0c7224 */ /* 0x000fe400078e0013 */
[----:B------:R-:W-:Y:S01]  /*06d0*/  IMAD.X R15, RZ, RZ, RZ, P3 ;  /* 0x000000ffff0f7224 */ /* 0x000fe200018e06ff */
[----:B------:R-:W-:Y:S01]  /*06e0*/  IADD3 RZ, P3, PT, R11, R8, RZ ;  /* 0x000000080bff7210 */ /* 0x000fe20007f7e0ff */
[----:B------:R-:W-:Y:S02]  /*06f0*/  IMAD.MOV.U32 R14, RZ, RZ, R9 ;  /* 0x000000ffff0e7224 */ /* 0x000fe400078e0009 */
[----:B------:R-:W-:Y:S01]  /*0700*/  IMAD.WIDE.U32.X R12, R17, 0x22190a63, R12, P2 ;  /* 0x22190a63110c7825 */ /* 0x000fe200010e040c */
[----:B------:R-:W-:-:S03]  /*0710*/  IADD3 R19, P2, PT, R0, -0x10842109, RZ ;  /* 0xef7bdef700137810 */ /* 0x000fc60007f5e0ff */
[----:B------:R-:W-:Y:S01]  /*0720*/  IMAD.X R8, R25, 0x1, ~R17, P1 ;  /* 0x0000000119087824 */ /* 0x000fe200008e0e11 */
[C---:B------:R-:W-:Y:S01]  /*0730*/  ISETP.LT.AND P1, PT, R17.reuse, RZ, PT ;  /* 0x000000ff1100720c */ /* 0x040fe20003f21270 */
[----:B------:R-:W-:Y:S01]  /*0740*/  IMAD.WIDE.U32.X R14, R17, 0x23329f5e, R14, P3 ;  /* 0x23329f5e110e7825 */ /* 0x000fe200018e040e */
[----:B------:R-:W-:Y:S02]  /*0750*/  IADD3 R11, P3, PT, R12, 0x5ed5a4e5, RZ ;  /* 0x5ed5a4e50c0b7810 */ /* 0x000fe40007f7e0ff */
[----:B------:R-:W-:Y:S01]  /*0760*/  IADD3.X R9, PT, PT, R8, 0x7bdef7bd, RZ, P2, !PT ;  /* 0x7bdef7bd08097810 */ /* 0x000fe200017fe4ff */
[----:B------:R-:W-:Y:S01]  /*0770*/  VIADD R6, R6, 0x4 ;  /* 0x0000000406067836 */ /* 0x000fe20000000000 */
[----:B------:R-:W-:Y:S02]  /*0780*/  SEL R19, R19, R0, P1 ;  /* 0x0000000013137207 */ /* 0x000fe40000800000 */
[----:B------:R-:W-:Y:S02]  /*0790*/  IADD3.X R21, PT, PT, R13, -0x22190a64, RZ, P3, !PT ;  /* 0xdde6f59c0d157810 */ /* 0x000fe40001ffe4ff */
[----:B------:R-:W-:-:S02]  /*07a0*/  SEL R8, R9, R8, P1 ;  /* 0x0000000809087207 */ /* 0x000fc40000800000 */
[----:B------:R-:W-:Y:S02]  /*07b0*/  IADD3 R9, P2, PT, R14, 0x6a26dbc3, RZ ;  /* 0x6a26dbc30e097810 */ /* 0x000fe40007f5e0ff */
[----:B------:R-:W-:Y:S02]  /*07c0*/  SEL R18, R11, R12, P1 ;  /* 0x0000000c0b127207 */ /* 0x000fe40000800000 */
[----:B------:R-:W-:Y:S02]  /*07d0*/  SEL R13, R21, R13, P1 ;  /* 0x0000000d150d7207 */ /* 0x000fe40000800000 */
[----:B------:R-:W-:Y:S02]  /*07e0*/  SHF.R.S64 R19, R19, 0x5, R8 ;  /* 0x0000000513137819 */ /* 0x000fe40000001008 */
[----:B------:R-:W-:Y:S02]  /*07f0*/  IADD3.X R21, PT, PT, R15, -0x23329f5f, RZ, P2, !PT ;  /* 0xdccd60a10f157810 */ /* 0x000fe400017fe4ff */
[----:B------:R-:W-:-:S02]  /*0800*/  SHF.R.S64 R18, R18, 0x9, R13 ;  /* 0x0000000912127819 */ /* 0x000fc4000000100d */
[C---:B------:R-:W-:Y:S02]  /*0810*/  LEA.HI R19, P2, R8.reuse, R19, RZ, 0x1 ;  /* 0x0000001308137211 */ /* 0x040fe400078508ff */
[----:B------:R-:W-:Y:S02]  /*0820*/  SEL R0, R9, R14, P1 ;  /* 0x0000000e09007207 */ /* 0x000fe40000800000 */
[----:B------:R-:W-:Y:S01]  /*0830*/  SEL R21, R21, R15, P1 ;  /* 0x0000000f15157207 */ /* 0x000fe20000800000 */
[----:B------:R-:W-:Y:S01]  /*0840*/  IMAD.WIDE.U32 R14, R19, 0x10842109, RZ ;  /* 0x10842109130e7825 */ /* 0x000fe200078e00ff */
[C---:B------:R-:W-:Y:S02]  /*0850*/  LEA.HI R18, P3, R13.reuse, R18, RZ, 0x1 ;  /* 0x000000120d127211 */ /* 0x040fe400078708ff */
[----:B------:R-:W-:Y:S02]  /*0860*/  LEA.HI.X.SX32 R23, R8, RZ, 0x1b, P2 ;  /* 0x000000ff08177211 */ /* 0x000fe400010fdeff */
[----:B------:R-:W-:Y:S01]  /*0870*/  LEA.HI.X.SX32 R25, R13, RZ, 0x17, P3 ;  /* 0x000000ff0d197211 */ /* 0x000fe200018fbeff */
[----:B------:R-:W-:Y:S01]  /*0880*/  IMAD.WIDE.U32 R10, R18, 0x10842109, RZ ;  /* 0x10842109120a7825 */ /* 0x000fe200078e00ff */
[----:B------:R-:W-:-:S03]  /*0890*/  SHF.R.S64 R0, R0, 0xf, R21 ;  /* 0x0000000f00007819 */ /* 0x000fc60000001015 */
[----:B------:R-:W-:Y:S01]  /*08a0*/  IMAD.WIDE.U32 R12, R23, 0x10842109, RZ ;  /* 0x10842109170c7825 */ /* 0x000fe200078e00ff */
[----:B------:R-:W-:-:S03]  /*08b0*/  LEA.HI R0, P2, R21, R0, RZ, 0x1 ;  /* 0x0000000015007211 */ /* 0x000fc600078508ff */
[----:B------:R-:W-:Y:S01]  /*08c0*/  IMAD.WIDE.U32 R8, R25, 0x10842109, RZ ;  /* 0x1084210919087825 */ /* 0x000fe200078e00ff */
[----:B------:R-:W-:-:S03]  /*08d0*/  LEA.HI.X.SX32 R21, R21, RZ, 0x11, P2 ;  /* 0x000000ff15157211 */ /* 0x000fc600010f8eff */
[----:B------:R-:W-:-:S04]  /*08e0*/  IMAD.WIDE.U32 R12, P5, R19, -0x7bdef7be, R12 ;  /* 0x84210842130c7825 */ /* 0x000fc800078a000c */
[----:B------:R-:W-:Y:S01]  /*08f0*/  IMAD.WIDE.U32 R8, P3, R18, -0x7bdef7be, R8 ;  /* 0x8421084212087825 */ /* 0x000fe20007860008 */
[----:B------:R-:W-:Y:S02]  /*0900*/  IADD3 RZ, P2, PT, R15, R12, RZ ;  /* 0x0000000c0fff7210 */ /* 0x000fe40007f5e0ff */
[----:B------:R-:W-:Y:S01]  /*0910*/  IADD3 R10, P6, PT, R19, R13, RZ ;  /* 0x0000000d130a7210 */ /* 0x000fe20007fde0ff */
[----:B------:R-:W-:Y:S01]  /*0920*/  IMAD.WIDE.U32 R14, R21, 0x10842109, RZ ;  /* 0x10842109150e7825 */ /* 0x000fe200078e00ff */
[----:B------:R-:W-:Y:S02]  /*0930*/  IADD3 RZ, P4, PT, R11, R8, RZ ;  /* 0x000000080bff7210 */ /* 0x000fe40007f9e0ff */
[----:B------:R-:W-:Y:S01]  /*0940*/  IADD3.X R11, PT, PT, RZ, R23, RZ, P5, P6 ;  /* 0x00000017ff0b7210 */ /* 0x000fe20002fec4ff */
[----:B------:R-:W-:Y:S01]  /*0950*/  IMAD.WIDE.U32 R12, R0, 0x10842109, RZ ;  /* 0x10842109000c7825 */ /* 0x000fe200078e00ff */
[----:B------:R-:W-:-:S03]  /*0960*/  IADD3 R8, P6, PT, R18, R9, RZ ;  /* 0x0000000912087210 */ /* 0x000fc60007fde0ff */
[----:B------:R-:W-:Y:S01]  /*0970*/  IMAD.WIDE.U32 R14, P5, R0, -0x7bdef7be, R14 ;  /* 0x84210842000e7825 */ /* 0x000fe200078a000e */
[----:B------:R-:W-:-:S03]  /*0980*/  IADD3.X R9, PT, PT, RZ, R25, RZ, P3, P6 ;  /* 0x00000019ff097210 */ /* 0x000fc60001fec4ff */
[----:B------:R-:W-:Y:S01]  /*0990*/  IMAD.WIDE.U32.X R10, R23, -0x7bdef7be, R10, P2 ;  /* 0x84210842170a7825 */ /* 0x000fe200010e040a */
[----:B------:R-:W-:Y:S02]  /*09a0*/  IADD3 RZ, P3, PT, R13, R14, RZ ;  /* 0x0000000e0dff7210 */ /* 0x000fe40007f7e0ff */
[----:B------:R-:W-:Y:S01]  /*09b0*/  IADD3 R14, P6, PT, R0, R15, RZ ;  /* 0x0000000f000e7210 */ /* 0x000fe20007fde0ff */
[----:B------:R-:W-:Y:S01]  /*09c0*/  IMAD.WIDE.U32.X R8, R25, -0x7bdef7be, R8, P4 ;  /* 0x8421084219087825 */ /* 0x000fe200020e0408 */
[----:B------:R-:W-:Y:S02]  /*09d0*/  IADD3 R10, P4, PT, -R19, R10, RZ ;  /* 0x0000000a130a7210 */ /* 0x000fe40007f9e1ff */
[----:B------:R-:W-:Y:S02]  /*09e0*/  IADD3.X R15, PT, PT, RZ, R21, RZ, P5, P6 ;  /* 0x00000015ff0f7210 */ /* 0x000fe40002fec4ff */
[----:B------:R-:W-:Y:S01]  /*09f0*/  ISETP.LT.AND P2, PT, R25, RZ, PT ;  /* 0x000000ff1900720c */ /* 0x000fe20003f41270 */
[----:B------:R-:W-:Y:S01]  /*0a00*/  IMAD.X R11, R11, 0x1, ~R23, P4 ;  /* 0x000000010b0b7824 */ /* 0x000fe200020e0e17 */
[----:B------:R-:W-:Y:S01]  /*0a10*/  IADD3 R13, P4, PT, R10, -0x10842109, RZ ;  /* 0xef7bdef70a0d7810 */ /* 0x000fe20007f9e0ff */
[----:B------:R-:W-:Y:S01]  /*0a20*/  IMAD.WIDE.U32.X R14, R21, -0x7bdef7be, R14, P3 ;  /* 0x84210842150e7825 */ /* 0x000fe200018e040e */
[----:B------:R-:W-:-:S02]  /*0a30*/  IADD3 R8, P3, PT, -R18, R8, RZ ;  /* 0x0000000812087210 */ /* 0x000fc40007f7e1ff */
[----:B------:R-:W-:Y:S02]  /*0a40*/  IADD3.X R24, PT, PT, R11, 0x7bdef7bd, RZ, P4, !PT ;  /* 0x7bdef7bd0b187810 */ /* 0x000fe400027fe4ff */
[----:B------:R-:W-:Y:S01]  /*0a50*/  IADD3 R12, P5, PT, -R0, R14, RZ ;  /* 0x0000000e000c7210 */ /* 0x000fe20007fbe1ff */
[----:B------:R-:W-:Y:S01]  /*0a60*/  IMAD.X R9, R9, 0x1, ~R25, P3 ;  /* 0x0000000109097824 */ /* 0x000fe200018e0e19 */
[----:B------:R-:W-:-:S03]  /*0a70*/  ISETP.LT.AND P3, PT, R23, RZ, PT ;  /* 0x000000ff1700720c */ /* 0x000fc60003f61270 */
[----:B------:R-:W-:Y:S01]  /*0a80*/  IMAD.X R14, R15, 0x1, ~R21, P5 ;  /* 0x000000010f0e7824 */ /* 0x000fe200028e0e15 */
[----:B------:R-:W-:Y:S02]  /*0a90*/  IADD3 R15, P5, PT, R8, -0x10842109, RZ ;  /* 0xef7bdef7080f7810 */ /* 0x000fe40007fbe0ff */
[----:B------:R-:W-:Y:S02]  /*0aa0*/  SEL R10, R13, R10, P3 ;  /* 0x0000000a0d0a7207 */ /* 0x000fe40001800000 */
[----:B------:R-:W-:Y:S02]  /*0ab0*/  IADD3.X R22, PT, PT, R9, 0x7bdef7bd, RZ, P5, !PT ;  /* 0x7bdef7bd09167810 */ /* 0x000fe40002ffe4ff */
[----:B------:R-:W-:Y:S02]  /*0ac0*/  SEL R8, R15, R8, P2 ;  /* 0x000000080f087207 */ /* 0x000fe40001000000 */
[----:B------:R-:W-:Y:S02]  /*0ad0*/  ISETP.LT.AND P5, PT, R21, RZ, PT ;  /* 0x000000ff1500720c */ /* 0x000fe40003fa1270 */
[----:B------:R-:W-:-:S02]  /*0ae0*/  IADD3 R15, P4, PT, R12, -0x10842109, RZ ;  /* 0xef7bdef70c0f7810 */ /* 0x000fc40007f9e0ff */
[----:B------:R-:W-:Y:S02]  /*0af0*/  SEL R13, R24, R11, P3 ;  /* 0x0000000b180d7207 */ /* 0x000fe40001800000 */
[----:B------:R-:W-:Y:S02]  /*0b00*/  SEL R12, R15, R12, P5 ;  /* 0x0000000c0f0c7207 */ /* 0x000fe40002800000 */
[----:B------:R-:W-:Y:S02]  /*0b10*/  IADD3.X R15, PT, PT, R14, 0x7bdef7bd, RZ, P4, !PT ;  /* 0x7bdef7bd0e0f7810 */ /* 0x000fe400027fe4ff */
[----:B------:R-:W-:Y:S02]  /*0b20*/  SEL R11, R22, R9, P2 ;  /* 0x00000009160b7207 */ /* 0x000fe40001000000 */
[----:B------:R-:W-:Y:S01]  /*0b30*/  SEL R14, R15, R14, P5 ;  /* 0x0000000e0f0e7207 */ /* 0x000fe20002800000 */
[----:B------:R-:W-:Y:S01]  /*0b40*/  IMAD R15, R19, -0x3e, R16 ;  /* 0xffffffc2130f7824 */ /* 0x000fe200078e0210 */
[----:B------:R-:W-:-:S02]  /*0b50*/  SHF.R.S64 R10, R10, 0x5, R13 ;  /* 0x000000050a0a7819 */ /* 0x000fc4000000100d */
[----:B------:R-:W-:Y:S02]  /*0b60*/  SHF.R.S64 R8, R8, 0x5, R11 ;  /* 0x0000000508087819 */ /* 0x000fe4000000100b */
[----:B------:R-:W-:Y:S01]  /*0b70*/  SHF.R.S64 R9, R12, 0x5, R14 ;  /* 0x000000050c097819 */ /* 0x000fe2000000100e */
[----:B------:R-:W0:Y:S01]  /*0b80*/  LDC.U8 R15, c[0x3][R15] ;  /* 0x00c000000f0f7b82 */ /* 0x000e220000000000 */
[----:B------:R-:W-:Y:S02]  /*0b90*/  LEA.HI R10, R13, R10, RZ, 0x1 ;  /* 0x0000000a0d0a7211 */ /* 0x000fe400078f08ff */
[----:B------:R-:W-:Y:S02]  /*0ba0*/  LEA.HI R11, R11, R8, RZ, 0x1 ;  /* 0x000000080b0b7211 */ /* 0x000fe400078f08ff */
[----:B------:R-:W-:Y:S01]  /*0bb0*/  LEA.HI R9, R14, R9, RZ, 0x1 ;  /* 0x000000090e097211 */ /* 0x000fe200078f08ff */
[----:B------:R-:W-:Y:S02]  /*0bc0*/  IMAD R19, R10, -0x3e, R19 ;  /* 0xffffffc20a137824 */ /* 0x000fe400078e0213 */
[----:B------:R-:W-:-:S02]  /*0bd0*/  IMAD R21, R11, -0x3e, R18 ;  /* 0xffffffc20b157824 */ /* 0x000fc400078e0212 */
[----:B------:R-:W-:Y:S02]  /*0be0*/  IMAD R23, R9, -0x3e, R0 ;  /* 0xffffffc209177824 */ /* 0x000fe400078e0200 */
[----:B------:R-:W1:Y:S01]  /*0bf0*/  LDC.U8 R19, c[0x3][R19] ;  /* 0x00c0000013137b82 */ /* 0x000e620000000000 */
[----:B------:R-:W-:-:S04]  /*0c00*/  IMAD.WIDE.U32 R8, R17, -0x14f5629b, RZ ;  /* 0xeb0a9d6511087825 */ /* 0x000fc800078e00ff */
[----:B------:R-:W-:-:S03]  /*0c10*/  IMAD.WIDE.U32 R10, R16, -0x14f5629b, RZ ;  /* 0xeb0a9d65100a7825 */ /* 0x000fc600078e00ff */
[----:B------:R-:W2:Y:S01]  /*0c20*/  LDC.U8 R21, c[0x3][R21] ;  /* 0x00c0000015157b82 */ /* 0x000ea20000000000 */
[----:B------:R-:W-:-:S04]  /*0c30*/  IMAD.WIDE.U32 R8, P2, R16, 0x48aa9357, R8 ;  /* 0x48aa935710087825 */ /* 0x000fc80007840008 */
[----:B------:R-:W-:Y:S01]  /*0c40*/  IMAD.X R13, RZ, RZ, RZ, P2 ;  /* 0x000000ffff0d7224 */ /* 0x000fe200010e06ff */
[----:B------:R-:W-:Y:S01]  /*0c50*/  IADD3 RZ, P2, PT, R11, R8, RZ ;  /* 0x000000080bff7210 */ /* 0x000fe20007f5e0ff */
[----:B------:R-:W-:Y:S01]  /*0c60*/  IMAD.MOV.U32 R12, RZ, RZ, R9 ;  /* 0x000000ffff0c7224 */ /* 0x000fe200078e0009 */
[----:B------:R-:W3:Y:S01]  /*0c70*/  LDC.U8 R23, c[0x3][R23] ;  /* 0x00c0000017177b82 */ /* 0x000ee20000000000 */
[----:B------:R-:W-:Y:S02]  /*0c80*/  IMAD.MOV.U32 R8, RZ, RZ, R20 ;  /* 0x000000ffff087224 */ /* 0x000fe400078e0014 */
[----:B------:R-:W-:-:S03]  /*0c90*/  IMAD.WIDE.U32.X R12, R17, 0x48aa9357, R12, P2 ;  /* 0x48aa9357110c7825 */ /* 0x000fc600010e040c */
[----:B------:R-:W-:Y:S01]  /*0ca0*/  IADD3 R20, P3, PT, R8, 0x4, RZ ;  /* 0x0000000408147810 */ /* 0x000fe20007f7e0ff */
[----:B------:R-:W-:Y:S01]  /*0cb0*/  IMAD.MOV.U32 R9, RZ, RZ, R3 ;  /* 0x000000ffff097224 */ /* 0x000fe200078e0003 */
[----:B------:R-:W-:-:S04]  /*0cc0*/  IADD3 R3, P2, PT, R12, 0x14f5629b, RZ ;  /* 0x14f5629b0c037810 */ /* 0x000fc80007f5e0ff */
[----:B------:R-:W-:Y:S02]  /*0cd0*/  IADD3.X R11, PT, PT, R13, -0x48aa9358, RZ, P2, !PT ;  /* 0xb7556ca80d0b7810 */ /* 0x000fe400017fe4ff */
[----:B------:R-:W-:Y:S01]  /*0ce0*/  SEL R16, R3, R12, P1 ;  /* 0x0000000c03107207 */ /* 0x000fe20000800000 */
[----:B------:R-:W-:Y:S01]  /*0cf0*/  IMAD.X R3, RZ, RZ, R9, P3 ;  /* 0x000000ffff037224 */ /* 0x000fe200018e0609 */
[----:B------:R-:W-:Y:S02]  /*0d00*/  SEL R13, R11, R13, P1 ;  /* 0x0000000d0b0d7207 */ /* 0x000fe40000800000 */
[----:B------:R-:W-:Y:S01]  /*0d10*/  ISETP.NE.AND P1, PT, R6, RZ, PT ;  /* 0x000000ff0600720c */ /* 0x000fe20003f25270 */
[----:B0-----:R0:W-:Y:S01]  /*0d20*/  ST.E.U8 desc[UR36][R8.64+-0x1], R15 ;  /* 0xffffff0f08007985 */ /* 0x0011e2000c101124 */
[----:B------:R-:W-:-:S04]  /*0d30*/  SHF.R.S64 R16, R16, 0x16, R13 ;  /* 0x0000001610107819 */ /* 0x000fc8000000100d */
[----:B------:R-:W-:-:S04]  /*0d40*/  LEA.HI R16, P2, R13, R16, RZ, 0x1 ;  /* 0x000000100d107211 */ /* 0x000fc800078508ff */
[----:B------:R-:W-:Y:S01]  /*0d50*/  LEA.HI.X.SX32 R17, R13, RZ, 0xa, P2 ;  /* 0x000000ff0d117211 */ /* 0x000fe200010f56ff */
[----:B-1----:R0:W-:Y:S04]  /*0d60*/  ST.E.U8 desc[UR36][R8.64], R19 ;  /* 0x0000001308007985 */ /* 0x0021e8000c101124 */
[----:B--2---:R0:W-:Y:S04]  /*0d70*/  ST.E.U8 desc[UR36][R8.64+0x1], R21 ;  /* 0x0000011508007985 */ /* 0x0041e8000c101124 */
[----:B---3--:R0:W-:Y:S01]  /*0d80*/  ST.E.U8 desc[UR36][R8.64+0x2], R23 ;  /* 0x0000021708007985 */ /* 0x0081e2000c101124 */
[----:B------:R-:W-:Y:S05]  /*0d90*/  @P1 BRA `(.L_x_6) ;  /* 0xfffffff800081947 */ /* 0x000fea000383ffff */
[----:B------:R-:W-:Y:S05]  /*0da0*/  BSYNC.RECONVERGENT B0 ;  /* 0x0000000000007941 */ /* 0x000fea0003800200 */
.L_x_5:
[----:B------:R-:W-:Y:S05]  /*0db0*/  @!P0 BRA `(.L_x_4) ;  /* 0x0000000400488947 */ /* 0x000fea0003800000 */
[----:B------:R-:W-:Y:S02]  /*0dc0*/  ISETP.NE.AND P1, PT, R4, 0x1, PT ;  /* 0x000000010400780c */ /* 0x000fe40003f25270 */
[----:B------:R-:W-:-:S04]  /*0dd0*/  LOP3.LUT R0, R5, 0x1, RZ, 0xc0, !PT ;  /* 0x0000000105007812 */ /* 0x000fc800078ec0ff */
[----:B------:R-:W-:-:S07]  /*0de0*/  ISETP.NE.U32.AND P0, PT, R0, 0x1, PT ;  /* 0x000000010000780c */ /* 0x000fce0003f05070 */
[----:B------:R-:W-:Y:S06]  /*0df0*/  @!P1 BRA `(.L_x_7) ;  /* 0x0000000000e09947 */ /* 0x000fec0003800000 */
[----:B0-----:R-:W-:-:S04]  /*0e00*/  IMAD.WIDE.U32 R8, R17, 0x10842109, RZ ;  /* 0x1084210911087825 */ /* 0x001fc800078e00ff */
[----:B------:R-:W-:-:S04]  /*0e10*/  IMAD.WIDE.U32 R10, P1, R16, -0x7bdef7be, R8 ;  /* 0x84210842100a7825 */ /* 0x000fc80007820008 */
[C---:B------:R-:W-:Y:S01]  /*0e20*/  IMAD.WIDE.U32 R8, R16.reuse, 0x10842109, RZ ;  /* 0x1084210910087825 */ /* 0x040fe200078e00ff */
[----:B------:R-:W-:-:S04]  /*0e30*/  IADD3 R12, P2, PT, R16, R11, RZ ;  /* 0x0000000b100c7210 */ /* 0x000fc80007f5e0ff */
[----:B------:R-:W-:Y:S02]  /*0e40*/  IADD3.X R13, PT, PT, RZ, R17, RZ, P1, P2 ;  /* 0x00000011ff0d7210 */ /* 0x000fe40000fe44ff */
[----:B------:R-:W-:-:S05]  /*0e50*/  IADD3 RZ, P1, PT, R9, R10, RZ ;  /* 0x0000000a09ff7210 */ /* 0x000fca0007f3e0ff */
[----:B------:R-:W-:-:S03]  /*0e60*/  IMAD.WIDE.U32.X R8, R17, -0x7bdef7be, R12, P1 ;  /* 0x8421084211087825 */ /* 0x000fc600008e040c */
[----:B------:R-:W-:-:S04]  /*0e70*/  IADD3 R15, P1, PT, -R16, R8, RZ ;  /* 0x00000008100f7210 */ /* 0x000fc80007f3e1ff */
[----:B------:R-:W-:Y:S01]  /*0e80*/  IADD3 R4, P2, PT, R15, -0x10842109, RZ ;  /* 0xef7bdef70f047810 */ /* 0x000fe20007f5e0ff */
[----:B------:R-:W-:Y:S01]  /*0e90*/  IMAD.X R0, R9, 0x1, ~R17, P1 ;  /* 0x0000000109007824 */ /* 0x000fe200008e0e11 */
[----:B------:R-:W-:-:S04]  /*0ea0*/  ISETP.LT.AND P1, PT, R17, RZ, PT ;  /* 0x000000ff1100720c */ /* 0x000fc80003f21270 */
[----:B------:R-:W-:Y:S02]  /*0eb0*/  IADD3.X R3, PT, PT, R0, 0x7bdef7bd, RZ, P2, !PT ;  /* 0x7bdef7bd00037810 */ /* 0x000fe400017fe4ff */
[----:B------:R-:W-:Y:S02]  /*0ec0*/  SEL R15, R4, R15, P1 ;  /* 0x0000000f040f7207 */ /* 0x000fe40000800000 */
[----:B------:R-:W-:-:S04]  /*0ed0*/  SEL R0, R3, R0, P1 ;  /* 0x0000000003007207 */ /* 0x000fc80000800000 */
[----:B------:R-:W-:-:S04]  /*0ee0*/  SHF.R.S64 R15, R15, 0x5, R0 ;  /* 0x000000050f0f7819 */ /* 0x000fc80000001000 */
[----:B------:R-:W-:-:S04]  /*0ef0*/  LEA.HI R15, P2, R0, R15, RZ, 0x1 ;  /* 0x0000000f000f7211 */ /* 0x000fc800078508ff */
[----:B------:R-:W-:-:S05]  /*0f00*/  LEA.HI.X.SX32 R3, R0, RZ, 0x1b, P2 ;  /* 0x000000ff00037211 */ /* 0x000fca00010fdeff */
[----:B------:R-:W-:-:S04]  /*0f10*/  IMAD.WIDE.U32 R8, R3, 0x10842109, RZ ;  /* 0x1084210903087825 */ /* 0x000fc800078e00ff */
[----:B------:R-:W-:-:S04]  /*0f20*/  IMAD.WIDE.U32 R10, P2, R15, -0x7bdef7be, R8 ;  /* 0x842108420f0a7825 */ /* 0x000fc80007840008 */
[C---:B------:R-:W-:Y:S01]  /*0f30*/  IMAD.WIDE.U32 R8, R15.reuse, 0x10842109, RZ ;  /* 0x108421090f087825 */ /* 0x040fe200078e00ff */
[----:B------:R-:W-:-:S04]  /*0f40*/  IADD3 R12, P3, PT, R15, R11, RZ ;  /* 0x0000000b0f0c7210 */ /* 0x000fc80007f7e0ff */
[----:B------:R-:W-:Y:S02]  /*0f50*/  IADD3.X R13, PT, PT, RZ, R3, RZ, P2, P3 ;  /* 0x00000003ff0d7210 */ /* 0x000fe400017e64ff */
[----:B------:R-:W-:Y:S02]  /*0f60*/  IADD3 RZ, P2, PT, R9, R10, RZ ;  /* 0x0000000a09ff7210 */ /* 0x000fe40007f5e0ff */
[----:B------:R-:W-:-:S03]  /*0f70*/  ISETP.LT.AND P3, PT, R3, RZ, PT ;  /* 0x000000ff0300720c */ /* 0x000fc60003f61270 */
[----:B------:R-:W-:-:S03]  /*0f80*/  IMAD.WIDE.U32.X R8, R3, -0x7bdef7be, R12, P2 ;  /* 0x8421084203087825 */ /* 0x000fc600010e040c */
[----:B------:R-:W-:-:S05]  /*0f90*/  IADD3 R0, P2, PT, -R15, R8, RZ ;  /* 0x000000080f007210 */ /* 0x000fca0007f5e1ff */
[----:B------:R-:W-:Y:S01]  /*0fa0*/  IMAD.X R8, R9, 0x1, ~R3, P2 ;  /* 0x0000000109087824 */ /* 0x000fe200010e0e03 */
[----:B------:R-:W-:-:S04]  /*0fb0*/  IADD3 R9, P2, PT, R0, -0x10842109, RZ ;  /* 0xef7bdef700097810 */ /* 0x000fc80007f5e0ff */
[----:B------:R-:W-:Y:S02]  /*0fc0*/  IADD3.X R3, PT, PT, R8, 0x7bdef7bd, RZ, P2, !PT ;  /* 0x7bdef7bd08037810 */ /* 0x000fe400017fe4ff */
[----:B------:R-:W-:Y:S02]  /*0fd0*/  SEL R0, R9, R0, P3 ;  /* 0x0000000009007207 */ /* 0x000fe40001800000 */
[----:B------:R-:W-:Y:S01]  /*0fe0*/  SEL R3, R3, R8, P3 ;  /* 0x0000000803037207 */ /* 0x000fe20001800000 */
[----:B------:R-:W-:-:S03]  /*0ff0*/  IMAD.WIDE.U32 R8, R17, -0x5ed5a4e5, RZ ;  /* 0xa12a5b1b11087825 */ /* 0x000fc600078e00ff */
[----:B------:R-:W-:Y:S01]  /*1000*/  SHF.R.S64 R0, R0, 0x5, R3 ;  /* 0x0000000500007819 */ /* 0x000fe20000001003 */
[----:B------:R-:W-:-:S03]  /*1010*/  IMAD.WIDE.U32 R10, P2, R16, 0x22190a63, R8 ;  /* 0x22190a63100a7825 */ /* 0x000fc60007840008 */
[----:B------:R-:W-:Y:S01]  /*1020*/  LEA.HI R0, R3, R0, RZ, 0x1 ;  /* 0x0000000003007211 */ /* 0x000fe200078f08ff */
[----:B------:R-:W-:-:S04]  /*1030*/  IMAD R3, R15, -0x3e, R16 ;  /* 0xffffffc20f037824 */ /* 0x000fc800078e0210 */
[----:B------:R-:W-:Y:S02]  /*1040*/  IMAD R15, R0, -0x3e, R15 ;  /* 0xffffffc2000f7824 */ /* 0x000fe400078e020f */
[----:B------:R-:W-:Y:S01]  /*1050*/  IMAD.WIDE.U32 R8, R16, -0x5ed5a4e5, RZ ;  /* 0xa12a5b1b10087825 */ /* 0x000fe200078e00ff */
[----:B------:R-:W0:Y:S03]  /*1060*/  LDC.U8 R3, c[0x3][R3] ;  /* 0x00c0000003037b82 */ /* 0x000e260000000000 */
[----:B------:R-:W-:Y:S01]  /*1070*/  IMAD.X R13, RZ, RZ, RZ, P2 ;  /* 0x000000ffff0d7224 */ /* 0x000fe200010e06ff */
[----:B------:R-:W-:Y:S01]  /*1080*/  IADD3 RZ, P3, PT, R9, R10, RZ ;  /* 0x0000000a09ff7210 */ /* 0x000fe20007f7e0ff */
[----:B------:R-:W-:Y:S01]  /*1090*/  IMAD.MOV.U32 R12, RZ, RZ, R11 ;  /* 0x000000ffff0c7224 */ /* 0x000fe200078e000b */
[C---:B------:R-:W-:Y:S01]  /*10a0*/  IADD3 R8, P2, PT, R7.reuse, R28, RZ ;  /* 0x0000001c07087210 */ /* 0x040fe20007f5e0ff */
[----:B------:R-:W-:Y:S01]  /*10b0*/  VIADD R7, R7, 0x2 ;  /* 0x0000000207077836 */ /* 0x000fe20000000000 */
[----:B------:R-:W1:Y:S01]  /*10c0*/  LDC.U8 R15, c[0x3][R15] ;  /* 0x00c000000f0f7b82 */ /* 0x000e620000000000 */
[----:B------:R-:W-:-:S04]  /*10d0*/  IMAD.WIDE.U32.X R10, R17, 0x22190a63, R12, P3 ;  /* 0x22190a63110a7825 */ /* 0x000fc800018e040c */
[----:B------:R-:W-:Y:S01]  /*10e0*/  IMAD.X R9, RZ, RZ, R29, P2 ;  /* 0x000000ffff097224 */ /* 0x000fe200010e061d */
[----:B------:R-:W-:-:S04]  /*10f0*/  IADD3 R13, P2, PT, R10, 0x5ed5a4e5, RZ ;  /* 0x5ed5a4e50a0d7810 */ /* 0x000fc80007f5e0ff */
[----:B------:R-:W-:Y:S02]  /*1100*/  IADD3.X R17, PT, PT, R11, -0x22190a64, RZ, P2, !PT ;  /* 0xdde6f59c0b117810 */ /* 0x000fe400017fe4ff */
[----:B------:R-:W-:Y:S02]  /*1110*/  SEL R16, R13, R10, P1 ;  /* 0x0000000a0d107207 */ /* 0x000fe40000800000 */
[----:B------:R-:W-:-:S04]  /*1120*/  SEL R11, R17, R11, P1 ;  /* 0x0000000b110b7207 */ /* 0x000fc80000800000 */
[----:B------:R-:W-:-:S04]  /*1130*/  SHF.R.S64 R16, R16, 0x9, R11 ;  /* 0x0000000910107819 */ /* 0x000fc8000000100b */
[----:B------:R-:W-:-:S04]  /*1140*/  LEA.HI R16, P1, R11, R16, RZ, 0x1 ;  /* 0x000000100b107211 */ /* 0x000fc800078308ff */
[----:B------:R-:W-:Y:S01]  /*1150*/  LEA.HI.X.SX32 R17, R11, RZ, 0x17, P1 ;  /* 0x000000ff0b117211 */ /* 0x000fe200008fbeff */
[----:B0-----:R2:W-:Y:S04]  /*1160*/  ST.E.U8 desc[UR36][R8.64], R3 ;  /* 0x0000000308007985 */ /* 0x0015e8000c101124 */
[----:B-1----:R2:W-:Y:S04]  /*1170*/  ST.E.U8 desc[UR36][R8.64+0x1], R15 ;  /* 0x0000010f08007985 */ /* 0x0025e8000c101124 */
.L_x_7:
[----:B------:R-:W-:Y:S05]  /*1180*/  @P0 BRA `(.L_x_4) ;  /* 0x0000000000540947 */ /* 0x000fea0003800000 */
[----:B0-2---:R-:W-:-:S04]  /*1190*/  IMAD.WIDE.U32 R8, R17, 0x10842109, RZ ;  /* 0x1084210911087825 */ /* 0x005fc800078e00ff */
        /* <DEDUP_REMOVED lines=12> */
[----:B------:R-:W-:Y:S02]  /*1260*/  SEL R0, R9, R0, P1 ;  /* 0x0000000009007207 */ /* 0x000fe40000800000 */
[----:B------:R-:W-:Y:S02]  /*1270*/  IADD3 R6, P0, PT, R7, R28, RZ ;  /* 0x0000001c07067210 */ /* 0x000fe40007f1e0ff */
[----:B------:R-:W-:-:S03]  /*1280*/  SHF.R.S64 R3, R3, 0x5, R0 ;  /* 0x0000000503037819 */ /* 0x000fc60000001000 */
[----:B------:R-:W-:Y:S01]  /*1290*/  IMAD.X R7, RZ, RZ, R29, P0 ;  /* 0x000000ffff077224 */ /* 0x000fe200000e061d */
[----:B------:R-:W-:-:S05]  /*12a0*/  LEA.HI R3, R0, R3, RZ, 0x1 ;  /* 0x0000000300037211 */ /* 0x000fca00078f08ff */
[----:B------:R-:W-:-:S06]  /*12b0*/  IMAD R3, R3, -0x3e, R16 ;  /* 0xffffffc203037824 */ /* 0x000fcc00078e0210 */
[----:B------:R-:W0:Y:S02]  /*12c0*/  LDC.U8 R3, c[0x3][R3] ;  /* 0x00c0000003037b82 */ /* 0x000e240000000000 */
[----:B0-----:R1:W-:Y:S02]  /*12d0*/  ST.E.U8 desc[UR36][R6.64], R3 ;  /* 0x0000000306007985 */ /* 0x0013e4000c101124 */
.L_x_4:
[----:B-1----:R-:W1:Y:S01]  /*12e0*/  LDC.64 R6, c[0x0][0x398] ;  /* 0x0000e600ff067b82 */ /* 0x002e620000000a00 */
[----:B--2---:R-:W-:Y:S02]  /*12f0*/  SHF.R.S32.HI R3, RZ, 0x1f, R5 ;  /* 0x0000001fff037819 */ /* 0x004fe40000011405 */
[----:B0-----:R-:W-:-:S05]  /*1300*/  IADD3 R8, P0, PT, R28, R5, RZ ;  /* 0x000000051c087210 */ /* 0x001fca0007f1e0ff */
[----:B------:R-:W-:-:S05]  /*1310*/  IMAD.X R9, R3, 0x1, R29, P0 ;  /* 0x0000000103097824 */ /* 0x000fca00000e061d */
[----:B------:R0:W-:Y:S04]  /*1320*/  ST.E.U8 desc[UR36][R8.64], RZ ;  /* 0x000000ff08007985 */ /* 0x0001e8000c101124 */
[----:B-1----:R-:W2:Y:S04]  /*1330*/  LDG.E.U8 R4, desc[UR36][R6.64+0xf] ;  /* 0x00000f2406047981 */ /* 0x002ea8000c1e1100 */
[----:B------:R-:W2:Y:S04]  /*1340*/  LDG.E.U8 R11, desc[UR36][R6.64+0xe] ;  /* 0x00000e24060b7981 */ /* 0x000ea8000c1e1100 */
[----:B------:R-:W3:Y:S04]  /*1350*/  LDG.E.U8 R10, desc[UR36][R6.64+0xd] ;  /* 0x00000d24060a7981 */ /* 0x000ee8000c1e1100 */
[----:B------:R-:W3:Y:S04]  /*1360*/  LDG.E.U8 R13, desc[UR36][R6.64+0xc] ;  /* 0x00000c24060d7981 */ /* 0x000ee8000c1e1100 */
[----:B------:R-:W4:Y:S04]  /*1370*/  LDG.E.U8 R16, desc[UR36][R6.64+0x7] ;  /* 0x0000072406107981 */ /* 0x000f28000c1e1100 */
[----:B------:R-:W4:Y:S04]  /*1380*/  LDG.E.U8 R19, desc[UR36][R6.64+0x6] ;  /* 0x0000062406137981 */ /* 0x000f28000c1e1100 */
[----:B0-----:R-:W5:Y:S04]  /*1390*/  LDG.E.U8 R8, desc[UR36][R6.64+0x5] ;  /* 0x0000052406087981 */ /* 0x001f68000c1e1100 */
[----:B------:R-:W5:Y:S04]  /*13a0*/  LDG.E.U8 R21, desc[UR36][R6.64+0x4] ;  /* 0x0000042406157981 */ /* 0x000f68000c1e1100 */
[----:B------:R-:W5:Y:S04]  /*13b0*/  LDG.E.U8 R12, desc[UR36][R6.64+0xb] ;  /* 0x00000b24060c7981 */ /* 0x000f68000c1e1100 */
[----:B------:R-:W5:Y:S04]  /*13c0*/  LDG.E.U8 R15, desc[UR36][R6.64+0xa] ;  /* 0x00000a24060f7981 */ /* 0x000f68000c1e1100 */
[----:B------:R-:W5:Y:S04]  /*13d0*/  LDG.E.U8 R14, desc[UR36][R6.64+0x9] ;  /* 0x00000924060e7981 */ /* 0x000f68000c1e1100 */
[----:B------:R-:W5:Y:S04]  /*13e0*/  LDG.E.U8 R17, desc[UR36][R6.64+0x8] ;  /* 0x0000082406117981 */ /* 0x000f68000c1e1100 */
[----:B------:R-:W5:Y:S04]  /*13f0*/  LDG.E.U8 R18, desc[UR36][R6.64+0x3] ;  /* 0x0000032406127981 */ /* 0x000f68000c1e1100 */
[----:B------:R-:W5:Y:S04]  /*1400*/  LDG.E.U8 R23, desc[UR36][R6.64+0x2] ;  /* 0x0000022406177981 */ /* 0x000f68000c1e1100 */
[----:B------:R-:W5:Y:S04]  /*1410*/  LDG.E.U8 R0, desc[UR36][R6.64+0x1] ;  /* 0x0000012406007981 */ /* 0x000f68000c1e1100 */
[----:B------:R-:W5:Y:S01]  /*1420*/  LDG.E.U8 R25, desc[UR36][R6.64] ;  /* 0x0000002406197981 */ /* 0x000f62000c1e1100 */
[----:B------:R-:W-:-:S02]  /*1430*/  ISETP.NE.AND P0, PT, R5, RZ, PT ;  /* 0x000000ff0500720c */ /* 0x000fc40003f05270 */
[----:B--2---:R-:W-:Y:S02]  /*1440*/  PRMT R11, R11, 0x3340, R4 ;  /* 0x000033400b0b7816 */ /* 0x004fe40000000004 */
[----:B---3--:R-:W-:-:S04]  /*1450*/  PRMT R10, R13, 0x3340, R10 ;  /* 0x000033400d0a7816 */ /* 0x008fc8000000000a */
[----:B------:R-:W-:Y:S02]  /*1460*/  PRMT R11, R10, 0x5410, R11 ;  /* 0x000054100a0b7816 */ /* 0x000fe4000000000b */
[----:B----4-:R-:W-:Y:S02]  /*1470*/  PRMT R9, R19, 0x3340, R16 ;  /* 0x0000334013097816 */ /* 0x010fe40000000010 */
[----:B-----5:R-:W-:-:S04]  /*1480*/  PRMT R8, R21, 0x3340, R8 ;  /* 0x0000334015087816 */ /* 0x020fc80000000008 */
[----:B------:R-:W-:Y:S02]  /*1490*/  PRMT R9, R8, 0x5410, R9 ;  /* 0x0000541008097816 */ /* 0x000fe40000000009 */
[----:B------:R-:W-:Y:S02]  /*14a0*/  PRMT R12, R15, 0x3340, R12 ;  /* 0x000033400f0c7816 */ /* 0x000fe4000000000c */
[----:B------:R-:W-:-:S04]  /*14b0*/  PRMT R17, R17, 0x3340, R14 ;  /* 0x0000334011117816 */ /* 0x000fc8000000000e */
[----:B------:R-:W-:Y:S02]  /*14c0*/  PRMT R10, R17, 0x5410, R12 ;  /* 0x00005410110a7816 */ /* 0x000fe4000000000c */
[----:B------:R-:W-:Y:S02]  /*14d0*/  PRMT R18, R23, 0x3340, R18 ;  /* 0x0000334017127816 */ /* 0x000fe40000000012 */
[----:B------:R-:W-:-:S04]  /*14e0*/  PRMT R25, R25, 0x3340, R0 ;  /* 0x0000334019197816 */ /* 0x000fc80000000000 */
[----:B------:R-:W-:-:S05]  /*14f0*/  PRMT R8, R25, 0x5410, R18 ;  /* 0x0000541019087816 */ /* 0x000fca0000000012 */
[----:B------:R0:W-:Y:S01]  /*1500*/  STL.128 [R1], R8 ;  /* 0x0000000801007387 */ /* 0x0001e20000100c00 */
[----:B------:R-:W-:-:S05]  /*1510*/  VIADD R0, R5, 0x10 ;  /* 0x0000001005007836 */ /* 0x000fca0000000000 */
[----:B------:R-:W-:Y:S01]  /*1520*/  ISETP.NE.AND P1, PT, R0, RZ, PT ;  /* 0x000000ff0000720c */ /* 0x000fe20003f25270 */
[----:B------:R-:W-:-:S12]  /*1530*/  @!P0 BRA `(.L_x_8) ;  /* 0x0000000000388947 */ /* 0x000fd80003800000 */
[----:B------:R-:W-:Y:S01]  /*1540*/  BSSY.RECONVERGENT B0, `(.L_x_8) ;  /* 0x000000d000007945 */ /* 0x000fe20003800200 */
[----:B------:R-:W-:Y:S02]  /*1550*/  IMAD.MOV.U32 R4, RZ, RZ, RZ ;  /* 0x000000ffff047224 */ /* 0x000fe400078e00ff */
[----:B0-----:R-:W-:-:S07]  /*1560*/  IMAD.MOV.U32 R8, RZ, RZ, RZ ;  /* 0x000000ffff087224 */ /* 0x001fce00078e00ff */
.L_x_9:
[----:B0-----:R-:W-:-:S05]  /*1570*/  IADD3 R6, P0, PT, R4, R28, RZ ;  /* 0x0000001c04067210 */ /* 0x001fca0007f1e0ff */
[----:B------:R-:W-:-:S05]  /*1580*/  IMAD.X R7, R8, 0x1, R29, P0 ;  /* 0x0000000108077824 */ /* 0x000fca00000e061d */
[----:B------:R-:W2:Y:S01]  /*1590*/  LD.E.U8 R6, desc[UR36][R6.64] ;  /* 0x0000002406067980 */ /* 0x000ea2000c101100 */
[----:B------:R-:W-:Y:S01]  /*15a0*/  IMAD.IADD R9, R1, 0x1, R4 ;  /* 0x0000000101097824 */ /* 0x000fe200078e0204 */
[----:B------:R-:W-:-:S05]  /*15b0*/  IADD3 R4, P0, PT, R4, 0x1, RZ ;  /* 0x0000000104047810 */ /* 0x000fca0007f1e0ff */
[----:B------:R-:W-:Y:S01]  /*15c0*/  IMAD.X R8, RZ, RZ, R8, P0 ;  /* 0x000000ffff087224 */ /* 0x000fe200000e0608 */
[----:B------:R-:W-:-:S04]  /*15d0*/  ISETP.GE.U32.AND P0, PT, R4, R5, PT ;  /* 0x000000050400720c */ /* 0x000fc80003f06070 */
[----:B------:R-:W-:Y:S01]  /*15e0*/  ISETP.GE.U32.AND.EX P0, PT, R8, R3, PT, P0 ;  /* 0x000000030800720c */ /* 0x000fe20003f06100 */
[----:B--2---:R0:W-:-:S12]  /*15f0*/  STL.U8 [R9+0x10], R6 ;  /* 0x0000100609007387 */ /* 0x0041d80000100000 */
[----:B------:R-:W-:Y:S05]  /*1600*/  @!P0 BRA `(.L_x_9) ;  /* 0xfffffffc00d88947 */ /* 0x000fea000383ffff */
[----:B------:R-:W-:Y:S05]  /*1610*/  BSYNC.RECONVERGENT B0 ;  /* 0x0000000000007941 */ /* 0x000fea0003800200 */
.L_x_8:
[----:B------:R-:W-:Y:S05]  /*1620*/  @!P1 BRA `(.L_x_10) ;  /* 0x0000000000bc9947 */ /* 0x000fea0003800000 */
[----:B------:R-:W-:Y:S01]  /*1630*/  BSSY B0, `(.L_x_10) ;  /* 0x000002e000007945 */ /* 0x000fe20003800000 */
[----:B0-----:R-:W-:Y:S01]  /*1640*/  SHF.R.S32.HI R8, RZ, 0x1f, R0 ;  /* 0x0000001fff087819 */ /* 0x001fe20000011400 */
[----:B------:R-:W-:Y:S02]  /*1650*/  IMAD.MOV.U32 R3, RZ, RZ, RZ ;  /* 0x000000ffff037224 */ /* 0x000fe400078e00ff */
[----:B------:R-:W-:-:S07]  /*1660*/  IMAD.MOV.U32 R10, RZ, RZ, RZ ;  /* 0x000000ffff0a7224 */ /* 0x000fce00078e00ff */
.L_x_27:
[----:B0-----:R-:W-:-:S05]  /*1670*/  IMAD.IADD R9, R1, 0x1, R3 ;  /* 0x0000000101097824 */ /* 0x001fca00078e0203 */
[----:B-----5:R0:W5:Y:S04]  /*1680*/  LDL.128 R4, [R9+0x10] ;  /* 0x0000100009047983 */ /* 0x0201680000100c00 */
[----:B------:R0:W5:Y:S04]  /*1690*/  LDL.128 R16, [R9+0x20] ;  /* 0x0000200009107983 */ /* 0x0001680000100c00 */
[----:B------:R0:W5:Y:S04]  /*16a0*/  LDL.128 R20, [R9+0x30] ;  /* 0x0000300009147983 */ /* 0x0001680000100c00 */
[----:B------:R0:W5:Y:S01]  /*16b0*/  LDL.128 R24, [R9] ;  /* 0x0000000009187983 */ /* 0x0001620000100c00 */
[----:B------:R-:W-:-:S03]  /*16c0*/  UMOV UR4, 0xffffffff ;  /* 0xffffffff00047882 */ /* 0x000fc60000000000 */
[----:B------:R-:W-:Y:S05]  /*16d0*/  BRA.DIV UR4, `(.L_x_11) ;  /* 0x0000001604747947 */ /* 0x000fea000b800000 */
.L_x_52:
[----:B------:R-:W-:-:S03]  /*16e0*/  UMOV UR4, 0xffffffff ;  /* 0xffffffff00047882 */ /* 0x000fc60000000000 */
[----:B------:R-:W-:Y:S05]  /*16f0*/  BRA.DIV UR4, `(.L_x_12) ;  /* 0x0000001604947947 */ /* 0x000fea000b800000 */
.L_x_55:
[----:B------:R-:W-:-:S03]  /*1700*/  UMOV UR4, 0xffffffff ;  /* 0xffffffff00047882 */ /* 0x000fc60000000000 */
[----:B------:R-:W-:Y:S05]  /*1710*/  BRA.DIV UR4, `(.L_x_13) ;  /* 0x0000001604b47947 */ /* 0x000fea000b800000 */
.L_x_58:
[----:B------:R-:W-:-:S03]  /*1720*/  UMOV UR4, 0xffffffff ;  /* 0xffffffff00047882 */ /* 0x000fc60000000000 */
[----:B------:R-:W-:Y:S05]  /*1730*/  BRA.DIV UR4, `(.L_x_14) ;  /* 0x0000001604d47947 */ /* 0x000fea000b800000 */
.L_x_61:
[----:B------:R-:W-:-:S03]  /*1740*/  UMOV UR4, 0xffffffff ;  /* 0xffffffff00047882 */ /* 0x000fc60000000000 */
[----:B------:R-:W-:Y:S05]  /*1750*/  BRA.DIV UR4, `(.L_x_15) ;  /* 0x0000001604f47947 */ /* 0x000fea000b800000 */
.L_x_64:
[----:B------:R-:W-:-:S03]  /*1760*/  UMOV UR4, 0xffffffff ;  /* 0xffffffff00047882 */ /* 0x000fc60000000000 */
[----:B------:R-:W-:Y:S05]  /*1770*/  BRA.DIV UR4, `(.L_x_16) ;  /* 0x0000001a04147947 */ /* 0x000fea000b800000 */
.L_x_67:
[----:B------:R-:W-:-:S03]  /*1780*/  UMOV UR4, 0xffffffff ;  /* 0xffffffff00047882 */ /* 0x000fc60000000000 */
[----:B------:R-:W-:Y:S05]  /*1790*/  BRA.DIV UR4, `(.L_x_17) ;  /* 0x0000001a04347947 */ /* 0x000fea000b800000 */
.L_x_70:
[----:B------:R-:W-:-:S03]  /*17a0*/  UMOV UR4, 0xffffffff ;  /* 0xffffffff00047882 */ /* 0x000fc60000000000 */
[----:B------:R-:W-:Y:S05]  /*17b0*/  BRA.DIV UR4, `(.L_x_18) ;  /* 0x0000001a04547947 */ /* 0x000fea000b800000 */
.L_x_73:
[----:B------:R-:W-:-:S03]  /*17c0*/  UMOV UR4, 0xffffffff ;  /* 0xffffffff00047882 */ /* 0x000fc60000000000 */
[----:B------:R-:W-:Y:S05]  /*17d0*/  BRA.DIV UR4, `(.L_x_19) ;  /* 0x0000001a04747947 */ /* 0x000fea000b800000 */
.L_x_76:
[----:B------:R-:W-:-:S03]  /*17e0*/  UMOV UR4, 0xffffffff ;  /* 0xffffffff00047882 */ /* 0x000fc60000000000 */
[----:B------:R-:W-:Y:S05]  /*17f0*/  BRA.DIV UR4, `(.L_x_20) ;  /* 0x0000001a04947947 */ /* 0x000fea000b800000 */
.L_x_79:
[----:B------:R-:W-:-:S03]  /*1800*/  UMOV UR4, 0xffffffff ;  /* 0xffffffff00047882 */ /* 0x000fc60000000000 */
[----:B------:R-:W-:Y:S05]  /*1810*/  BRA.DIV UR4, `(.L_x_21) ;  /* 0x0000001a04b47947 */ /* 0x000fea000b800000 */
.L_x_82:
[----:B------:R-:W-:-:S03]  /*1820*/  UMOV UR4, 0xffffffff ;  /* 0xffffffff00047882 */ /* 0x000fc60000000000 */
[----:B------:R-:W-:Y:S05]  /*1830*/  BRA.DIV UR4, `(.L_x_22) ;  /* 0x0000001a04d47947 */ /* 0x000fea000b800000 */
.L_x_85:
[----:B------:R-:W-:-:S03]  /*1840*/  UMOV UR4, 0xffffffff ;  /* 0xffffffff00047882 */ /* 0x000fc60000000000 */
[----:B------:R-:W-:Y:S05]  /*1850*/  BRA.DIV UR4, `(.L_x_23) ;  /* 0x0000001a04f47947 */ /* 0x000fea000b800000 */
.L_x_88:
[----:B------:R-:W-:-:S03]  /*1860*/  UMOV UR4, 0xffffffff ;  /* 0xffffffff00047882 */ /* 0x000fc60000000000 */
[----:B------:R-:W-:Y:S05]  /*1870*/  BRA.DIV UR4, `(.L_x_24) ;  /* 0x0000001e04147947 */ /* 0x000fea000b800000 */
.L_x_91:
[----:B------:R-:W-:-:S03]  /*1880*/  UMOV UR4, 0xffffffff ;  /* 0xffffffff00047882 */ /* 0x000fc60000000000 */
[----:B------:R-:W-:Y:S05]  /*1890*/  BRA.DIV UR4, `(.L_x_25) ;  /* 0x0000001e04347947 */ /* 0x000fea000b800000 */
.L_x_94:
[----:B------:R-:W-:-:S03]  /*18a0*/  UMOV UR4, 0xffffffff ;  /* 0xffffffff00047882 */ /* 0x000fc60000000000 */
[----:B------:R-:W-:Y:S05]  /*18b0*/  BRA.DIV UR4, `(.L_x_26) ;  /* 0x0000001e04547947 */ /* 0x000fea000b800000 */
.L_x_97:
[----:B------:R-:W-:-:S05]  /*18c0*/  IADD3 R3, P0, PT, R3, 0x40, RZ ;  /* 0x0000004003037810 */ /* 0x000fca0007f1e0ff */
[----:B------:R-:W-:Y:S01]  /*18d0*/  IMAD.X R10, RZ, RZ, R10, P0 ;  /* 0x000000ffff0a7224 */ /* 0x000fe200000e060a */
[----:B------:R-:W-:-:S04]  /*18e0*/  ISETP.GE.U32.AND P0, PT, R3, R0, PT ;  /* 0x000000000300720c */ /* 0x000fc80003f06070 */
[----:B------:R-:W-:-:S13]  /*18f0*/  ISETP.GE.U32.AND.EX P0, PT, R10, R8, PT, P0 ;  /* 0x000000080a00720c */ /* 0x000fda0003f06100 */
[----:B------:R-:W-:Y:S05]  /*1900*/  @!P0 BRA `(.L_x_27) ;  /* 0xfffffffc00588947 */ /* 0x000fea000383ffff */
[----:B------:R-:W-:Y:S05]  /*1910*/  BSYNC B0 ;  /* 0x0000000000007941 */ /* 0x000fea0003800000 */
.L_x_10:
[----:B-----5:R-:W1:Y:S02]  /*1920*/  LDC.64 R4, c[0x0][0x3a0] ;  /* 0x0000e800ff047b82 */ /* 0x020e640000000a00 */
[----:B-1----:R-:W2:Y:S01]  /*1930*/  LDG.E.U8 R0, desc[UR36][R4.64] ;  /* 0x0000002404007981 */ /* 0x002ea2000c1e1100 */
[----:B------:R-:W-:Y:S02]  /*1940*/  PLOP3.LUT P5, PT, PT, PT, PT, 0x8, 0x80 ;  /* 0x000000000080781c */ /* 0x000fe40003fae170 */
[----:B--2---:R-:W-:-:S13]  /*1950*/  ISETP.NE.AND P0, PT, R0, 0x67, PT ;  /* 0x000000670000780c */ /* 0x004fda0003f05270 */
[----:B------:R-:W-:Y:S05]  /*1960*/  @P0 BRA `(.L_x_28) ;  /* 0x0000000400700947 */ /* 0x000fea0003800000 */
[----:B------:R-:W2:Y:S02]  /*1970*/  LDG.E.U8 R0, desc[UR36][R4.64+0x1] ;  /* 0x0000012404007981 */ /* 0x000ea4000c1e1100 */
        /* <DEDUP_REMOVED lines=90> */
[----:B--2---:R-:W-:-:S13]  /*1f20*/  ISETP.EQ.AND P5, PT, R4, 0x5b, PT ;  /* 0x0000005b0400780c */ /* 0x004fda0003fa2270 */
.L_x_28:
[----:B------:R-:W-:-:S03]  /*1f30*/  UMOV UR4, 0xffffffff ;  /* 0xffffffff00047882 */ /* 0x000fc60000000000 */
[----:B------:R-:W-:Y:S05]  /*1f40*/  BRA.DIV UR4, `(.L_x_29) ;  /* 0x0000001604d87947 */ /* 0x000fea000b800000 */
[----:B------:R-:W-:-:S13]  /*1f50*/  VOTE.ALL P6, P5 ;  /* 0x0000000000ff7806 */ /* 0x000fda00028c0000 */
.L_x_100:
[----:B------:R-:W-:Y:S05]  /*1f60*/  @!P6 BRA `(.L_x_30) ;  /* 0x0000000c0034e947 */ /* 0x000fea0003800000 */
[----:B------:R-:W1:Y:S01]  /*1f70*/  LDCU.64 UR4, c[0x0][0x3a8] ;  /* 0x00007500ff0477ac */ /* 0x000e620008000a00 */
[----:B------:R-:W-:Y:S02]  /*1f80*/  IMAD.MOV.U32 R7, RZ, RZ, 0x1 ;  /* 0x00000001ff077424 */ /* 0x000fe400078e00ff */
[----:B0-----:R-:W-:Y:S02]  /*1f90*/  IMAD.MOV.U32 R6, RZ, RZ, RZ ;  /* 0x000000ffff067224 */ /* 0x001fe400078e00ff */
[----:B-1----:R-:W-:Y:S02]  /*1fa0*/  IMAD.U32 R4, RZ, RZ, UR4 ;  /* 0x00000004ff047e24 */ /* 0x002fe4000f8e00ff */
[----:B------:R-:W-:-:S05]  /*1fb0*/  IMAD.U32 R5, RZ, RZ, UR5 ;  /* 0x00000005ff057e24 */ /* 0x000fca000f8e00ff */
[----:B------:R-:W2:Y:S01]  /*1fc0*/  ATOMG.E.CAS.STRONG.GPU PT, R4, [R4], R6, R7 ;  /* 0x00000006040473a9 */ /* 0x000ea200001ee107 */
[----:B------:R-:W-:Y:S01]  /*1fd0*/  BSSY.RECONVERGENT B6, `(.L_x_30) ;  /* 0x00000c6000067945 */ /* 0x000fe20003800200 */
[----:B--2---:R-:W-:-:S13]  /*1fe0*/  ISETP.NE.AND P0, PT, R4, RZ, PT ;  /* 0x000000ff0400720c */ /* 0x004fda0003f05270 */
[----:B------:R-:W-:Y:S05]  /*1ff0*/  @P0 BRA `(.L_x_31) ;  /* 0x0000000c000c0947 */ /* 0x000fea0003800000 */
[----:B------:R-:W-:Y:S01]  /*2000*/  MOV R16, 0x0 ;  /* 0x0000000000107802 */ /* 0x000fe20000000f00 */
[----:B------:R0:W-:Y:S01]  /*2010*/  STL.64 [R1+0x20], R28 ;  /* 0x0000201c01007387 */ /* 0x0001e20000100a00 */
[----:B------:R-:W1:Y:S01]  /*2020*/  LDCU.64 UR4, c[0x4][0x18] ;  /* 0x01000300ff0477ac */ /* 0x000e620008000a00 */
[----:B------:R-:W-:Y:S01]  /*2030*/  IADD3 R17, P0, P1, R1, 0x20, R2 ;  /* 0x0000002001117810 */ /* 0x000fe2000791e002 */
[----:B------:R0:W2:Y:S03]  /*2040*/  LDC.64 R8, c[0x4][R16] ;  /* 0x0100000010087b82 */ /* 0x0000a60000000a00 */
[----:B------:R-:W-:Y:S01]  /*2050*/  IADD3.X R2, PT, PT, RZ, UR38, RZ, P0, P1 ;  /* 0x00000026ff027c10 */ /* 0x000fe200087e24ff */
[----:B------:R-:W-:-:S04]  /*2060*/  IMAD.MOV.U32 R6, RZ, RZ, R17 ;  /* 0x000000ffff067224 */ /* 0x000fc800078e0011 */
[----:B------:R-:W-:Y:S02]  /*2070*/  IMAD.MOV.U32 R7, RZ, RZ, R2 ;  /* 0x000000ffff077224 */ /* 0x000fe400078e0002 */
[----:B-1----:R-:W-:Y:S02]  /*2080*/  IMAD.U32 R4, RZ, RZ, UR4 ;  /* 0x00000004ff047e24 */ /* 0x002fe4000f8e00ff */
[----:B0-----:R-:W-:-:S07]  /*2090*/  IMAD.U32 R5, RZ, RZ, UR5 ;  /* 0x00000005ff057e24 */ /* 0x001fce000f8e00ff */
[----:B------:R-:W-:-:S07]  /*20a0*/  LEPC R20, `(.L_x_32) ;  /* 0x000000001014794e */ /* 0x000fce0000000000 */
[----:B--2---:R-:W-:Y:S05]  /*20b0*/  CALL.ABS.NOINC R8 ;  /* 0x0000000008007343 */ /* 0x004fea0003c00000 */
.L_x_32:
[----:B------:R-:W0:Y:S01]  /*20c0*/  LDC.64 R8, c[0x0][0x398] ;  /* 0x0000e600ff087b82 */ /* 0x000e220000000a00 */
[----:B------:R-:W1:Y:S01]  /*20d0*/  LDCU.64 UR4, c[0x4][0x20] ;  /* 0x01000400ff0477ac */ /* 0x000e620008000a00 */
[----:B0-----:R-:W2:Y:S06]  /*20e0*/  LDG.E.U8 R0, desc[UR36][R8.64] ;  /* 0x0000002408007981 */ /* 0x001eac000c1e1100 */
[----:B------:R0:W3:Y:S01]  /*20f0*/  LDC.64 R10, c[0x4][R16] ;  /* 0x01000000100a7b82 */ /* 0x0000e20000000a00 */
[----:B-1----:R-:W-:Y:S02]  /*2100*/  IMAD.U32 R4, RZ, RZ, UR4 ;  /* 0x00000004ff047e24 */ /* 0x002fe4000f8e00ff */
[----:B------:R-:W-:-:S02]  /*2110*/  IMAD.U32 R5, RZ, RZ, UR5 ;  /* 0x00000005ff057e24 */ /* 0x000fc4000f8e00ff */
[----:B------:R-:W-:Y:S02]  /*2120*/  IMAD.MOV.U32 R6, RZ, RZ, R17 ;  /* 0x000000ffff067224 */ /* 0x000fe400078e0011 */
[----:B------:R-:W-:Y:S01]  /*2130*/  IMAD.MOV.U32 R7, RZ, RZ, R2 ;  /* 0x000000ffff077224 */ /* 0x000fe200078e0002 */
[----:B--23--:R0:W-:Y:S06]  /*2140*/  STL [R1+0x20], R0 ;  /* 0x0000200001007387 */ /* 0x00c1ec0000100800 */
[----:B------:R-:W-:-:S07]  /*2150*/  LEPC R20, `(.L_x_33) ;  /* 0x000000001014794e */ /* 0x000fce0000000000 */
[----:B0-----:R-:W-:Y:S05]  /*2160*/  CALL.ABS.NOINC R10 ;  /* 0x000000000a007343 */ /* 0x001fea0003c00000 */
.L_x_33:
        /* <DEDUP_REMOVED lines=11> */
.L_x_34:
        /* <DEDUP_REMOVED lines=11> */
.L_x_35:
        /* <DEDUP_REMOVED lines=11> */
.L_x_36:
        /* <DEDUP_REMOVED lines=11> */
.L_x_37:
        /* <DEDUP_REMOVED lines=11> */
.L_x_38:
        /* <DEDUP_REMOVED lines=11> */
.L_x_39:
        /* <DEDUP_REMOVED lines=11> */
.L_x_40:
        /* <DEDUP_REMOVED lines=11> */
.L_x_41:
[----:B------:R-:W0:Y:S01]  /*26f0*/  LDC.64 R8, c[0x0][0x398] ;  /* 0x0000e600ff087b82 */ /* 0x000e220000000a00 */
[----:B------:R-:W1:Y:S01]  /*2700*/  LDCU.64 UR4, c[0x4][0x20] ;  /* 0x01000400ff0477ac */ /* 0x000e620008000a00 */
[----:B0-----:R-:W2:Y:S06]  /*2710*/  LDG.E.U8 R0, desc[UR36][R8.64+0x9] ;  /* 0x0000092408007981 */ /* 0x001eac000c1e1100 */
[----:B------:R0:W3:Y:S01]  /*2720*/  LDC.64 R10, c[0x4][R16] ;  /* 0x01000000100a7b82 */ /* 0x0000e20000000a00 */
[----:B-1----:R-:W-:Y:S01]  /*2730*/  MOV R4, UR4 ;  /* 0x0000000400047c02 */ /* 0x002fe20008000f00 */
[----:B------:R-:W-:-:S02]  /*2740*/  IMAD.U32 R5, RZ, RZ, UR5 ;  /* 0x00000005ff057e24 */ /* 0x000fc4000f8e00ff */
[----:B------:R-:W-:Y:S02]  /*2750*/  IMAD.MOV.U32 R6, RZ, RZ, R17 ;  /* 0x000000ffff067224 */ /* 0x000fe400078e0011 */
[----:B------:R-:W-:Y:S01]  /*2760*/  IMAD.MOV.U32 R7, RZ, RZ, R2 ;  /* 0x000000ffff077224 */ /* 0x000fe200078e0002 */
[----:B--23--:R0:W-:Y:S06]  /*2770*/  STL [R1+0x20], R0 ;  /* 0x0000200001007387 */ /* 0x00c1ec0000100800 */
[----:B------:R-:W-:-:S07]  /*2780*/  LEPC R20, `(.L_x_42) ;  /* 0x000000001014794e */ /* 0x000fce0000000000 */
[----:B0-----:R-:W-:Y:S05]  /*2790*/  CALL.ABS.NOINC R10 ;  /* 0x000000000a007343 */ /* 0x001fea0003c00000 */
.L_x_42:
        /* <DEDUP_REMOVED lines=11> */
.L_x_43:
        /* <DEDUP_REMOVED lines=11> */
.L_x_44:
        /* <DEDUP_REMOVED lines=11> */
.L_x_45:
        /* <DEDUP_REMOVED lines=11> */
.L_x_46:
        /* <DEDUP_REMOVED lines=11> */
.L_x_47:
        /* <DEDUP_REMOVED lines=11> */
.L_x_48:
[----:B------:R-:W0:Y:S01]  /*2bc0*/  LDC.64 R16, c[0x4][R16] ;  /* 0x0100000010107b82 */ /* 0x000e220000000a00 */
[----:B------:R-:W1:Y:S01]  /*2bd0*/  LDCU.64 UR4, c[0x4][0x28] ;  /* 0x01000500ff0477ac */ /* 0x000e620008000a00 */
[----:B------:R-:W-:Y:S01]  /*2be0*/  CS2R R6, SRZ ;  /* 0x0000000000067805 */ /* 0x000fe2000001ff00 */
[----:B-1----:R-:W-:Y:S02]  /*2bf0*/  IMAD.U32 R4, RZ, RZ, UR4 ;  /* 0x00000004ff047e24 */ /* 0x002fe4000f8e00ff */
[----:B------:R-:W-:-:S07]  /*2c00*/  IMAD.U32 R5, RZ, RZ, UR5 ;  /* 0x00000005ff057e24 */ /* 0x000fce000f8e00ff */
[----:B------:R-:W-:-:S07]  /*2c10*/  LEPC R20, `(.L_x_31) ;  /* 0x000000001014794e */ /* 0x000fce0000000000 */
[----:B0-----:R-:W-:Y:S05]  /*2c20*/  CALL.ABS.NOINC R16 ;  /* 0x0000000010007343 */ /* 0x001fea0003c00000 */
.L_x_31:
[----:B------:R-:W-:Y:S05]  /*2c30*/  BSYNC.RECONVERGENT B6 ;  /* 0x0000000000067941 */ /* 0x000fea0003800200 */
.L_x_30:
[----:B------:R-:W-:Y:S01]  /*2c40*/  MOV R0, 0x10 ;  /* 0x0000001000007802 */ /* 0x000fe20000000f00 */
[----:B------:R-:W-:Y:S02]  /*2c50*/  IMAD.MOV.U32 R4, RZ, RZ, R28 ;  /* 0x000000ffff047224 */ /* 0x000fe400078e001c */
[----:B------:R-:W-:Y:S01]  /*2c60*/  IMAD.MOV.U32 R5, RZ, RZ, R29 ;  /* 0x000000ffff057224 */ /* 0x000fe200078e001d */
[----:B------:R1:W2:Y:S06]  /*2c70*/  LDC.64 R2, c[0x4][R0] ;  /* 0x0100000000027b82 */ /* 0x0002ac0000000a00 */
[----:B------:R-:W-:-:S07]  /*2c80*/  LEPC R20, `(.L_x_49) ;  /* 0x000000001014794e */ /* 0x000fce0000000000 */
[----:B012---:R-:W-:Y:S05]  /*2c90*/  CALL.ABS.NOINC R2 ;  /* 0x0000000002007343 */ /* 0x007fea0003c00000 */
.L_x_49:
[----:B------:R-:W-:Y:S05]  /*2ca0*/  EXIT ;  /* 0x000000000000794d */ /* 0x000fea0003800000 */
.L_x_11:
[----:B------:R-:W-:Y:S01]  /*2cb0*/  BSSY B1, `(.L_x_50) ;  /* 0x0000008000017945 */ /* 0x000fe20003800000 */
[----:B-----5:R-:W-:Y:S02]  /*2cc0*/  IMAD.MOV.U32 R13, RZ, RZ, R24 ;  /* 0x000000ffff0d7224 */ /* 0x020fe400078e0018 */
[----:B------:R-:W-:Y:S02]  /*2cd0*/  IMAD.MOV.U32 R12, RZ, RZ, RZ ;  /* 0x000000ffff0c7224 */ /* 0x000fe400078e00ff */
[----:B------:R-:W-:Y:S02]  /*2ce0*/  IMAD.MOV.U32 R11, RZ, RZ, 0x1f ;  /* 0x0000001fff0b7424 */ /* 0x000fe400078e00ff */
[----:B------:R-:W-:-:S07]  /*2cf0*/  IMAD.MOV.U32 R15, RZ, RZ, -0x1 ;  /* 0xffffffffff0f7424 */ /* 0x000fce00078e00ff */
[----:B0-----:R-:W-:Y:S05]  /*2d00*/  WARPSYNC.COLLECTIVE R15, `(.L_x_51) ;  /* 0x000000000f087348 */ /* 0x001fea0003c00000 */
[----:B------:R1:W2:Y:S02]  /*2d10*/  SHFL.IDX P6, R14, R13, R12, R11 ;  /* 0x0000000c0d0e7389 */ /* 0x0002a400000c000b */
[----:B012---:R-:W-:Y:S05]  /*2d20*/  ENDCOLLECTIVE ;  /* 0x000000000000791b */ /* 0x007fea0003800000 */
.L_x_51:
[----:B------:R-:W-:Y:S05]  /*2d30*/  BSYNC B1 ;  /* 0x0000000000017941 */ /* 0x000fea0003800000 */
.L_x_50:
[----:B------:R-:W-:Y:S05]  /*2d40*/  BRA `(.L_x_52) ;  /* 0xffffffe800647947 */ /* 0x000fea000383ffff */
.L_x_12:
        /* <DEDUP_REMOVED lines=8> */
.L_x_54:
[----:B------:R-:W-:Y:S05]  /*2dd0*/  BSYNC B1 ;  /* 0x0000000000017941 */ /* 0x000fea0003800000 */
.L_x_53:
[----:B------:R-:W-:Y:S05]  /*2de0*/  BRA `(.L_x_55) ;  /* 0xffffffe800447947 */ /* 0x000fea000383ffff */
.L_x_13:
        /* <DEDUP_REMOVED lines=8> */
.L_x_57:
[----:B------:R-:W-:Y:S05]  /*2e70*/  BSYNC B1 ;  /* 0x0000000000017941 */ /* 0x000fea0003800000 */
.L_x_56:
[----:B------:R-:W-:Y:S05]  /*2e80*/  BRA `(.L_x_58) ;  /* 0xffffffe800247947 */ /* 0x000fea000383ffff */
.L_x_14:
        /* <DEDUP_REMOVED lines=8> */
.L_x_60:
[----:B------:R-:W-:Y:S05]  /*2f10*/  BSYNC B1 ;  /* 0x0000000000017941 */ /* 0x000fea0003800000 */
.L_x_59:
[----:B------:R-:W-:Y:S05]  /*2f20*/  BRA `(.L_x_61) ;  /* 0xffffffe800047947 */ /* 0x000fea000383ffff */
.L_x_15:
[----:B------:R-:W-:Y:S01]  /*2f30*/  HFMA2 R12, -RZ, RZ, 0, 0 ;  /* 0x00000000ff0c7431 */ /* 0x000fe200000001ff */
[----:B------:R-:W-:Y:S01]  /*2f40*/  BSSY B1, `(.L_x_62) ;  /* 0x0000007000017945 */ /* 0x000fe20003800000 */
[----:B-----5:R-:W-:Y:S02]  /*2f50*/  IMAD.MOV.U32 R13, RZ, RZ, R4 ;  /* 0x000000ffff0d7224 */ /* 0x020fe400078e0004 */
[----:B------:R-:W-:Y:S02]  /*2f60*/  IMAD.MOV.U32 R11, RZ, RZ, 0x1f ;  /* 0x0000001fff0b7424 */ /* 0x000fe400078e00ff */
[----:B------:R-:W-:-:S07]  /*2f70*/  IMAD.MOV.U32 R15, RZ, RZ, -0x1 ;  /* 0xffffffffff0f7424 */ /* 0x000fce00078e00ff */
[----:B0-----:R-:W-:Y:S05]  /*2f80*/  WARPSYNC.COLLECTIVE R15, `(.L_x_63) ;  /* 0x000000000f087348 */ /* 0x001fea0003c00000 */
[----:B------:R1:W2:Y:S02]  /*2f90*/  SHFL.IDX P6, R14, R13, R12, R11 ;  /* 0x0000000c0d0e7389 */ /* 0x0002a400000c000b */
[----:B012---:R-:W-:Y:S05]  /*2fa0*/  ENDCOLLECTIVE ;  /* 0x000000000000791b */ /* 0x007fea0003800000 */
.L_x_63:
[----:B------:R-:W-:Y:S05]  /*2fb0*/  BSYNC B1 ;  /* 0x0000000000017941 */ /* 0x000fea0003800000 */
.L_x_62:
[----:B------:R-:W-:Y:S05]  /*2fc0*/  BRA `(.L_x_64) ;  /* 0xffffffe400e47947 */ /* 0x000fea000383ffff */
.L_x_16:
        /* <DEDUP_REMOVED lines=8> */
.L_x_66:
[----:B------:R-:W-:Y:S05]  /*3050*/  BSYNC B1 ;  /* 0x0000000000017941 */ /* 0x000fea0003800000 */
.L_x_65:
[----:B------:R-:W-:Y:S05]  /*3060*/  BRA `(.L_x_67) ;  /* 0xffffffe400c47947 */ /* 0x000fea000383ffff */
.L_x_17:
        /* <DEDUP_REMOVED lines=8> */
.L_x_69:
[----:B------:R-:W-:Y:S05]  /*30f0*/  BSYNC B1 ;  /* 0x0000000000017941 */ /* 0x000fea0003800000 */
.L_x_68:
[----:B------:R-:W-:Y:S05]  /*3100*/  BRA `(.L_x_70) ;  /* 0xffffffe400a47947 */ /* 0x000fea000383ffff */
.L_x_18:
        /* <DEDUP_REMOVED lines=8> */
.L_x_72:
[----:B------:R-:W-:Y:S05]  /*3190*/  BSYNC B1 ;  /* 0x0000000000017941 */ /* 0x000fea0003800000 */
.L_x_71:
[----:B------:R-:W-:Y:S05]  /*31a0*/  BRA `(.L_x_73) ;  /* 0xffffffe400847947 */ /* 0x000fea000383ffff */
.L_x_19:
        /* <DEDUP_REMOVED lines=8> */
.L_x_75:
[----:B------:R-:W-:Y:S05]  /*3230*/  BSYNC B1 ;  /* 0x0000000000017941 */ /* 0x000fea0003800000 */
.L_x_74:
[----:B------:R-:W-:Y:S05]  /*3240*/  BRA `(.L_x_76) ;  /* 0xffffffe400647947 */ /* 0x000fea000383ffff */
.L_x_20:
        /* <DEDUP_REMOVED lines=8> */
.L_x_78:
[----:B------:R-:W-:Y:S05]  /*32d0*/  BSYNC B1 ;  /* 0x0000000000017941 */ /* 0x000fea0003800000 */
.L_x_77:
[----:B------:R-:W-:Y:S05]  /*32e0*/  BRA `(.L_x_79) ;  /* 0xffffffe400447947 */ /* 0x000fea000383ffff */
.L_x_21:
        /* <DEDUP_REMOVED lines=8> */
.L_x_81:
[----:B------:R-:W-:Y:S05]  /*3370*/  BSYNC B1 ;  /* 0x0000000000017941 */ /* 0x000fea0003800000 */
.L_x_80:
[----:B------:R-:W-:Y:S05]  /*3380*/  BRA `(.L_x_82) ;  /* 0xffffffe400247947 */ /* 0x000fea000383ffff */
.L_x_22:
        /* <DEDUP_REMOVED lines=8> */
.L_x_84:
[----:B------:R-:W-:Y:S05]  /*3410*/  BSYNC B1 ;  /* 0x0000000000017941 */ /* 0x000fea0003800000 */
.L_x_83:
[----:B------:R-:W-:Y:S05]  /*3420*/  BRA `(.L_x_85) ;  /* 0xffffffe400047947 */ /* 0x000fea000383ffff */
.L_x_23:
        /* <DEDUP_REMOVED lines=8> */
.L_x_87:
[----:B------:R-:W-:Y:S05]  /*34b0*/  BSYNC B1 ;  /* 0x0000000000017941 */ /* 0x000fea0003800000 */
.L_x_86:
[----:B------:R-:W-:Y:S05]  /*34c0*/  BRA `(.L_x_88) ;  /* 0xffffffe000e47947 */ /* 0x000fea000383ffff */
.L_x_24:
        /* <DEDUP_REMOVED lines=8> */
.L_x_90:
[----:B------:R-:W-:Y:S05]  /*3550*/  BSYNC B1 ;  /* 0x0000000000017941 */ /* 0x000fea0003800000 */
.L_x_89:
[----:B------:R-:W-:Y:S05]  /*3560*/  BRA `(.L_x_91) ;  /* 0xffffffe000c47947 */ /* 0x000fea000383ffff */
.L_x_25:
        /* <DEDUP_REMOVED lines=8> */
.L_x_93:
[----:B------:R-:W-:Y:S05]  /*35f0*/  BSYNC B1 ;  /* 0x0000000000017941 */ /* 0x000fea0003800000 */
.L_x_92:
[----:B------:R-:W-:Y:S05]  /*3600*/  BRA `(.L_x_94) ;  /* 0xffffffe000a47947 */ /* 0x000fea000383ffff */
.L_x_26:
        /* <DEDUP_REMOVED lines=8> */
.L_x_96:
[----:B------:R-:W-:Y:S05]  /*3690*/  BSYNC B1 ;  /* 0x0000000000017941 */ /* 0x000fea0003800000 */
.L_x_95:
[----:B------:R-:W-:Y:S05]  /*36a0*/  BRA `(.L_x_97) ;  /* 0xffffffe000847947 */ /* 0x000fea000383ffff */
.L_x_29:
[----:B------:R-:W-:Y:S01]  /*36b0*/  BSSY B0, `(.L_x_98) ;  /* 0x0000005000007945 */ /* 0x000fe20003800000 */
[----:B------:R-:W-:-:S07]  /*36c0*/  IMAD.MOV.U32 R15, RZ, RZ, -0x1 ;  /* 0xffffffffff0f7424 */ /* 0x000fce00078e00ff */
[----:B0-----:R-:W-:Y:S05]  /*36d0*/  WARPSYNC.COLLECTIVE R15, `(.L_x_99) ;  /* 0x000000000f087348 */ /* 0x001fea0003c00000 */
[----:B------:R-:W-:Y:S01]  /*36e0*/  VOTE.ALL P6, P5 ;  /* 0x0000000000ff7806 */ /* 0x000fe200028c0000 */
[----:B0-----:R-:W-:-:S12]  /*36f0*/  ENDCOLLECTIVE ;  /* 0x000000000000791b */ /* 0x001fd80003800000 */
.L_x_99:
[----:B------:R-:W-:Y:S05]  /*3700*/  BSYNC B0 ;  /* 0x0000000000007941 */ /* 0x000fea0003800000 */
.L_x_98:
[----:B------:R-:W-:Y:S05]  /*3710*/  BRA `(.L_x_100) ;  /* 0xffffffe800107947 */ /* 0x000fea000383ffff */
.L_x_101:
[----:B------:R-:W-:-:S00]  /*3720*/  BRA `(.L_x_101) ;  /* 0xfffffffc00fc7947 */ /* 0x000fc0000383ffff */
[----:B------:R-:W-:-:S00]  /*3730*/  NOP ;  /* 0x0000000000007918 */ /* 0x000fc00000000000 */
        /* <DEDUP_REMOVED lines=12> */
.L_x_102:


//--------------------- .nv.global.init           --------------------------
	.section	.nv.global.init,"aw",@progbits
.nv.global.init:
	.type		$str$2,@object
	.size		$str$2,($str$1 - $str$2)
$str$2:
        /*0000*/ 	.byte	0x0a, 0x00
	.type		$str$1,@object
	.size		$str$1,($str - $str$1)
$str$1:
        /*0002*/ 	.byte	0x25, 0x30, 0x32, 0x58, 0x00
	.type		$str,@object
	.size		$str,(.L_1 - $str)
$str:
        /*0007*/ 	.byte	0x50, 0x61, 0x73, 0x73, 0x77, 0x6f, 0x72, 0x64, 0x20, 0x66, 0x6f, 0x75, 0x6e, 0x64, 0x3a, 0x20
        /*0017*/ 	.byte	0x25, 0x73, 0x0a, 0x53, 0x61, 0x6c, 0x74, 0x3a, 0x20, 0x00
.L_1:


//--------------------- .nv.shared.reserved.0     --------------------------
	.section	.nv.shared.reserved.0,"aw",@nobits
	.weak		__nv_reservedSMEM_offset_0_alias
	.size		__nv_reservedSMEM_offset_0_alias, 0, 64
	.other		__nv_reservedSMEM_offset_0_alias,@"STO_CUDA_RESERVED_SHARED STV_DEFAULT"
__nv_reservedSMEM_offset_0_alias:
	.zero		0
	.zero		64


//--------------------- .nv.constant0._Z12sha256_crackxxiPKhS0_Pi --------------------------
	.section	.nv.constant0._Z12sha256_crackxxiPKhS0_Pi,"a",@progbits
	.sectionflags	@""
	.align	4
.nv.constant0._Z12sha256_crackxxiPKhS0_Pi:
	.zero		944


//--------------------- SYMBOLS --------------------------

	.type		.nv.reservedSmem.offset0,@object
	.size		.nv.reservedSmem.offset0,0x4
	.type		vprintf,@function
	.type		malloc,@function
	.type		free,@function
